//
// Generated by NVIDIA NVVM Compiler
//
// Compiler Build ID: CL-36424714
// Cuda compilation tools, release 13.0, V13.0.88
// Based on NVVM 20.0.0
//

.version 9.0
.target sm_100
.address_size 64

	// .globl	_Z10knn_kernelPK6float2iS1_iPSt4pairIifEi
// _ZZ10knn_kernelPK6float2iS1_iPSt4pairIifEiE6s_tile has been demoted

.visible .entry _Z10knn_kernelPK6float2iS1_iPSt4pairIifEi(
	.param .u64 .ptr .align 1 _Z10knn_kernelPK6float2iS1_iPSt4pairIifEi_param_0,
	.param .u32 _Z10knn_kernelPK6float2iS1_iPSt4pairIifEi_param_1,
	.param .u64 .ptr .align 1 _Z10knn_kernelPK6float2iS1_iPSt4pairIifEi_param_2,
	.param .u32 _Z10knn_kernelPK6float2iS1_iPSt4pairIifEi_param_3,
	.param .u64 .ptr .align 1 _Z10knn_kernelPK6float2iS1_iPSt4pairIifEi_param_4,
	.param .u32 _Z10knn_kernelPK6float2iS1_iPSt4pairIifEi_param_5
)
{
	.local .align 16 .b8 	__local_depot0[8192];
	.reg .b64 	%SP;
	.reg .b64 	%SPL;
	.reg .pred 	%p<46>;
	.reg .b32 	%r<222>;
	.reg .b32 	%f<43>;
	.reg .b64 	%rd<78>;
	// demoted variable
	.shared .align 8 .b8 _ZZ10knn_kernelPK6float2iS1_iPSt4pairIifEiE6s_tile[2048];
	mov.u64 	%SPL, __local_depot0;
	ld.param.u64 	%rd20, [_Z10knn_kernelPK6float2iS1_iPSt4pairIifEi_param_0];
	ld.param.u32 	%r83, [_Z10knn_kernelPK6float2iS1_iPSt4pairIifEi_param_1];
	ld.param.u64 	%rd21, [_Z10knn_kernelPK6float2iS1_iPSt4pairIifEi_param_2];
	ld.param.u32 	%r81, [_Z10knn_kernelPK6float2iS1_iPSt4pairIifEi_param_3];
	ld.param.u64 	%rd22, [_Z10knn_kernelPK6float2iS1_iPSt4pairIifEi_param_4];
	ld.param.u32 	%r82, [_Z10knn_kernelPK6float2iS1_iPSt4pairIifEi_param_5];
	cvta.to.global.u64 	%rd1, %rd22;
	add.u64 	%rd2, %SPL, 0;
	mov.u32 	%r84, %ctaid.x;
	mov.u32 	%r85, %ntid.x;
	mov.u32 	%r1, %tid.x;
	mad.lo.s32 	%r2, %r84, %r85, %r1;
	setp.ge.s32 	%p1, %r2, %r83;
	@%p1 bra 	$L__BB0_26;
	cvta.to.global.u64 	%rd24, %rd20;
	mul.wide.s32 	%rd25, %r2, 8;
	add.s64 	%rd26, %rd24, %rd25;
	ld.global.v2.f32 	{%f1, %f2}, [%rd26];
	setp.lt.s32 	%p2, %r81, 1;
	@%p2 bra 	$L__BB0_12;
	shr.u32 	%r3, %r82, 1;
	cvta.to.global.u64 	%rd3, %rd21;
	mov.b32 	%r203, 0;
	mov.u32 	%r191, %r81;
	mov.u32 	%r193, %r203;
$L__BB0_3:
	min.s32 	%r87, %r191, 256;
	max.s32 	%r7, %r87, 1;
	sub.s32 	%r8, %r81, %r193;
	min.s32 	%r88, %r8, 256;
	setp.ge.u32 	%p3, %r1, %r88;
	@%p3 bra 	$L__BB0_5;
	add.s32 	%r89, %r193, %r1;
	mul.wide.s32 	%rd27, %r89, 8;
	add.s64 	%rd28, %rd3, %rd27;
	ld.global.v2.f32 	{%f11, %f12}, [%rd28];
	shl.b32 	%r90, %r1, 3;
	mov.u32 	%r91, _ZZ10knn_kernelPK6float2iS1_iPSt4pairIifEiE6s_tile;
	add.s32 	%r92, %r91, %r90;
	st.shared.v2.f32 	[%r92], {%f11, %f12};
$L__BB0_5:
	bar.sync 	0;
	setp.lt.s32 	%p4, %r8, 1;
	@%p4 bra 	$L__BB0_11;
	setp.gt.s32 	%p5, %r82, 1;
	@%p5 bra 	$L__BB0_27;
	mov.b32 	%r205, 0;
$L__BB0_8:
	add.s32 	%r35, %r205, %r193;
	shl.b32 	%r94, %r205, 3;
	mov.u32 	%r95, _ZZ10knn_kernelPK6float2iS1_iPSt4pairIifEiE6s_tile;
	add.s32 	%r96, %r95, %r94;
	ld.shared.v2.f32 	{%f13, %f14}, [%r96];
	sub.f32 	%f15, %f1, %f13;
	sub.f32 	%f16, %f2, %f14;
	mul.f32 	%f17, %f16, %f16;
	fma.rn.f32 	%f42, %f15, %f15, %f17;
	setp.ge.s32 	%p6, %r203, %r82;
	@%p6 bra 	$L__BB0_48;
	mul.wide.s32 	%rd36, %r203, 8;
	add.s64 	%rd37, %rd2, %rd36;
	mov.b32 	%r103, %f42;
	st.local.v2.u32 	[%rd37], {%r35, %r103};
	add.s32 	%r203, %r203, 1;
$L__BB0_10:
	add.s32 	%r205, %r205, 1;
	setp.ne.s32 	%p13, %r205, %r7;
	@%p13 bra 	$L__BB0_8;
$L__BB0_11:
	bar.sync 	0;
	add.s32 	%r193, %r193, 256;
	setp.lt.s32 	%p29, %r193, %r81;
	add.s32 	%r191, %r191, -256;
	@%p29 bra 	$L__BB0_3;
$L__BB0_12:
	setp.lt.s32 	%p30, %r82, 2;
	mov.u32 	%r211, %r82;
	@%p30 bra 	$L__BB0_13;
	bra.uni 	$L__BB0_57;
$L__BB0_13:
	mul.lo.s32 	%r60, %r82, %r2;
	setp.lt.s32 	%p37, %r82, 1;
	@%p37 bra 	$L__BB0_26;
	and.b32  	%r61, %r82, 15;
	setp.lt.u32 	%p38, %r82, 16;
	mov.b32 	%r218, 0;
	@%p38 bra 	$L__BB0_17;
	and.b32  	%r218, %r82, 2147483632;
	neg.s32 	%r216, %r218;
	add.s64 	%rd12, %rd1, 64;
	add.s64 	%rd76, %rd2, 64;
	mov.u32 	%r215, %r60;
$L__BB0_16:
	.pragma "nounroll";
	mul.wide.s32 	%rd63, %r215, 8;
	add.s64 	%rd64, %rd12, %rd63;
	ld.local.v4.u32 	{%r131, %r132, %r133, %r134}, [%rd76+-64];
	st.global.u32 	[%rd64+-64], %r131;
	st.global.u32 	[%rd64+-60], %r132;
	st.global.u32 	[%rd64+-56], %r133;
	st.global.u32 	[%rd64+-52], %r134;
	ld.local.v4.u32 	{%r135, %r136, %r137, %r138}, [%rd76+-48];
	st.global.u32 	[%rd64+-48], %r135;
	st.global.u32 	[%rd64+-44], %r136;
	st.global.u32 	[%rd64+-40], %r137;
	st.global.u32 	[%rd64+-36], %r138;
	ld.local.v4.u32 	{%r139, %r140, %r141, %r142}, [%rd76+-32];
	st.global.u32 	[%rd64+-32], %r139;
	st.global.u32 	[%rd64+-28], %r140;
	st.global.u32 	[%rd64+-24], %r141;
	st.global.u32 	[%rd64+-20], %r142;
	ld.local.v4.u32 	{%r143, %r144, %r145, %r146}, [%rd76+-16];
	st.global.u32 	[%rd64+-16], %r143;
	st.global.u32 	[%rd64+-12], %r144;
	st.global.u32 	[%rd64+-8], %r145;
	st.global.u32 	[%rd64+-4], %r146;
	ld.local.v4.u32 	{%r147, %r148, %r149, %r150}, [%rd76];
	st.global.u32 	[%rd64], %r147;
	st.global.u32 	[%rd64+4], %r148;
	st.global.u32 	[%rd64+8], %r149;
	st.global.u32 	[%rd64+12], %r150;
	ld.local.v4.u32 	{%r151, %r152, %r153, %r154}, [%rd76+16];
	st.global.u32 	[%rd64+16], %r151;
	st.global.u32 	[%rd64+20], %r152;
	st.global.u32 	[%rd64+24], %r153;
	st.global.u32 	[%rd64+28], %r154;
	ld.local.v4.u32 	{%r155, %r156, %r157, %r158}, [%rd76+32];
	st.global.u32 	[%rd64+32], %r155;
	st.global.u32 	[%rd64+36], %r156;
	st.global.u32 	[%rd64+40], %r157;
	st.global.u32 	[%rd64+44], %r158;
	ld.local.v4.u32 	{%r159, %r160, %r161, %r162}, [%rd76+48];
	st.global.u32 	[%rd64+48], %r159;
	st.global.u32 	[%rd64+52], %r160;
	st.global.u32 	[%rd64+56], %r161;
	st.global.u32 	[%rd64+60], %r162;
	add.s32 	%r216, %r216, 16;
	add.s32 	%r215, %r215, 16;
	add.s64 	%rd76, %rd76, 128;
	setp.ne.s32 	%p39, %r216, 0;
	@%p39 bra 	$L__BB0_16;
$L__BB0_17:
	setp.eq.s32 	%p40, %r61, 0;
	@%p40 bra 	$L__BB0_26;
	and.b32  	%r69, %r82, 7;
	setp.lt.u32 	%p41, %r61, 8;
	@%p41 bra 	$L__BB0_20;
	mul.wide.u32 	%rd65, %r218, 8;
	add.s64 	%rd66, %rd2, %rd65;
	ld.local.v2.u32 	{%r163, %r164}, [%rd66];
	add.s32 	%r165, %r218, %r60;
	mul.wide.s32 	%rd67, %r165, 8;
	add.s64 	%rd68, %rd1, %rd67;
	st.global.u32 	[%rd68], %r163;
	st.global.u32 	[%rd68+4], %r164;
	ld.local.v2.u32 	{%r166, %r167}, [%rd66+8];
	st.global.u32 	[%rd68+8], %r166;
	st.global.u32 	[%rd68+12], %r167;
	ld.local.v2.u32 	{%r168, %r169}, [%rd66+16];
	st.global.u32 	[%rd68+16], %r168;
	st.global.u32 	[%rd68+20], %r169;
	ld.local.v2.u32 	{%r170, %r171}, [%rd66+24];
	st.global.u32 	[%rd68+24], %r170;
	st.global.u32 	[%rd68+28], %r171;
	ld.local.v2.u32 	{%r172, %r173}, [%rd66+32];
	st.global.u32 	[%rd68+32], %r172;
	st.global.u32 	[%rd68+36], %r173;
	ld.local.v2.u32 	{%r174, %r175}, [%rd66+40];
	st.global.u32 	[%rd68+40], %r174;
	st.global.u32 	[%rd68+44], %r175;
	ld.local.v2.u32 	{%r176, %r177}, [%rd66+48];
	st.global.u32 	[%rd68+48], %r176;
	st.global.u32 	[%rd68+52], %r177;
	ld.local.v2.u32 	{%r178, %r179}, [%rd66+56];
	st.global.u32 	[%rd68+56], %r178;
	st.global.u32 	[%rd68+60], %r179;
	add.s32 	%r218, %r218, 8;
$L__BB0_20:
	setp.eq.s32 	%p42, %r69, 0;
	@%p42 bra 	$L__BB0_26;
	and.b32  	%r72, %r82, 3;
	setp.lt.u32 	%p43, %r69, 4;
	@%p43 bra 	$L__BB0_23;
	mul.wide.u32 	%rd69, %r218, 8;
	add.s64 	%rd70, %rd2, %rd69;
	ld.local.v2.u32 	{%r180, %r181}, [%rd70];
	add.s32 	%r182, %r218, %r60;
	mul.wide.s32 	%rd71, %r182, 8;
	add.s64 	%rd72, %rd1, %rd71;
	st.global.u32 	[%rd72], %r180;
	st.global.u32 	[%rd72+4], %r181;
	ld.local.v2.u32 	{%r183, %r184}, [%rd70+8];
	st.global.u32 	[%rd72+8], %r183;
	st.global.u32 	[%rd72+12], %r184;
	ld.local.v2.u32 	{%r185, %r186}, [%rd70+16];
	st.global.u32 	[%rd72+16], %r185;
	st.global.u32 	[%rd72+20], %r186;
	ld.local.v2.u32 	{%r187, %r188}, [%rd70+24];
	st.global.u32 	[%rd72+24], %r187;
	st.global.u32 	[%rd72+28], %r188;
	add.s32 	%r218, %r218, 4;
$L__BB0_23:
	setp.eq.s32 	%p44, %r72, 0;
	@%p44 bra 	$L__BB0_26;
	add.s64 	%rd16, %rd1, 4;
	add.s32 	%r221, %r218, %r60;
	mul.wide.u32 	%rd73, %r218, 8;
	add.s64 	%rd77, %rd2, %rd73;
	neg.s32 	%r220, %r72;
$L__BB0_25:
	.pragma "nounroll";
	mul.wide.s32 	%rd74, %r221, 8;
	add.s64 	%rd75, %rd16, %rd74;
	ld.local.v2.u32 	{%r189, %r190}, [%rd77];
	st.global.u32 	[%rd75+-4], %r189;
	st.global.u32 	[%rd75], %r190;
	add.s32 	%r221, %r221, 1;
	add.s64 	%rd77, %rd77, 8;
	add.s32 	%r220, %r220, 1;
	setp.ne.s32 	%p45, %r220, 0;
	@%p45 bra 	$L__BB0_25;
$L__BB0_26:
	ret;
$L__BB0_27:
	mov.b32 	%r195, 0;
$L__BB0_28:
	add.s32 	%r11, %r195, %r193;
	shl.b32 	%r105, %r195, 3;
	mov.u32 	%r106, _ZZ10knn_kernelPK6float2iS1_iPSt4pairIifEiE6s_tile;
	add.s32 	%r107, %r106, %r105;
	ld.shared.v2.f32 	{%f22, %f23}, [%r107];
	sub.f32 	%f24, %f1, %f22;
	sub.f32 	%f25, %f2, %f23;
	mul.f32 	%f26, %f25, %f25;
	fma.rn.f32 	%f40, %f24, %f24, %f26;
	setp.lt.s32 	%p14, %r203, %r82;
	@%p14 bra 	$L__BB0_37;
	ld.local.f32 	%f27, [%rd2+4];
	setp.geu.f32 	%p15, %f40, %f27;
	@%p15 bra 	$L__BB0_47;
	mov.b32 	%r109, %f40;
	st.local.v2.u32 	[%rd2], {%r11, %r109};
	mov.b32 	%r196, 0;
	mov.u32 	%r198, %r196;
$L__BB0_31:
	shl.b32 	%r110, %r196, 1;
	or.b32  	%r15, %r110, 1;
	add.s32 	%r16, %r110, 2;
	setp.ge.s32 	%p16, %r15, %r82;
	mul.wide.s32 	%rd38, %r110, 8;
	add.s64 	%rd39, %rd2, %rd38;
	add.s64 	%rd4, %rd39, 4;
	mul.wide.s32 	%rd40, %r196, 8;
	sub.s64 	%rd5, %rd4, %rd40;
	@%p16 bra 	$L__BB0_33;
	ld.local.f32 	%f28, [%rd4+8];
	ld.local.f32 	%f40, [%rd5];
	setp.gt.f32 	%p17, %f28, %f40;
	selp.b32 	%r198, %r15, %r196, %p17;
$L__BB0_33:
	setp.ge.s32 	%p18, %r16, %r82;
	@%p18 bra 	$L__BB0_35;
	ld.local.f32 	%f29, [%rd4+16];
	mul.wide.s32 	%rd41, %r198, 8;
	add.s64 	%rd42, %rd2, %rd41;
	ld.local.f32 	%f30, [%rd42+4];
	setp.gt.f32 	%p19, %f29, %f30;
	selp.b32 	%r198, %r16, %r198, %p19;
$L__BB0_35:
	setp.eq.s32 	%p20, %r198, %r196;
	@%p20 bra 	$L__BB0_47;
	mul.wide.s32 	%rd43, %r198, 8;
	add.s64 	%rd44, %rd2, %rd43;
	ld.local.v2.u32 	{%r111, %r112}, [%rd44];
	st.local.v2.u32 	[%rd5+-4], {%r111, %r112};
	mov.b32 	%r113, %f40;
	st.local.v2.u32 	[%rd44], {%r11, %r113};
	mov.u32 	%r196, %r198;
	bra.uni 	$L__BB0_31;
$L__BB0_37:
	mul.wide.s32 	%rd45, %r203, 8;
	add.s64 	%rd46, %rd2, %rd45;
	mov.b32 	%r114, %f40;
	st.local.v2.u32 	[%rd46], {%r11, %r114};
	add.s32 	%r203, %r203, 1;
	setp.ne.s32 	%p21, %r203, %r82;
	@%p21 bra 	$L__BB0_47;
	mov.u32 	%r199, %r3;
$L__BB0_39:
	add.s32 	%r23, %r199, -1;
	mov.u32 	%r200, %r23;
	mov.u32 	%r202, %r200;
$L__BB0_40:
	shl.b32 	%r115, %r200, 1;
	or.b32  	%r25, %r115, 1;
	add.s32 	%r26, %r115, 2;
	setp.ge.s32 	%p22, %r25, %r82;
	mul.wide.s32 	%rd47, %r115, 8;
	add.s64 	%rd48, %rd2, %rd47;
	add.s64 	%rd6, %rd48, 4;
	mul.wide.s32 	%rd49, %r200, 8;
	sub.s64 	%rd7, %rd6, %rd49;
	@%p22 bra 	$L__BB0_42;
	ld.local.f32 	%f31, [%rd6+8];
	ld.local.f32 	%f32, [%rd7];
	setp.gt.f32 	%p23, %f31, %f32;
	selp.b32 	%r202, %r25, %r200, %p23;
$L__BB0_42:
	setp.ge.s32 	%p24, %r26, %r82;
	@%p24 bra 	$L__BB0_44;
	ld.local.f32 	%f33, [%rd6+16];
	mul.wide.s32 	%rd50, %r202, 8;
	add.s64 	%rd51, %rd2, %rd50;
	ld.local.f32 	%f34, [%rd51+4];
	setp.gt.f32 	%p25, %f33, %f34;
	selp.b32 	%r202, %r26, %r202, %p25;
$L__BB0_44:
	setp.eq.s32 	%p26, %r202, %r200;
	@%p26 bra 	$L__BB0_46;
	ld.local.v2.u32 	{%r116, %r117}, [%rd7+-4];
	mul.wide.s32 	%rd52, %r202, 8;
	add.s64 	%rd53, %rd2, %rd52;
	ld.local.v2.u32 	{%r118, %r119}, [%rd53];
	st.local.v2.u32 	[%rd7+-4], {%r118, %r119};
	st.local.v2.u32 	[%rd53], {%r116, %r117};
	mov.u32 	%r200, %r202;
	bra.uni 	$L__BB0_40;
$L__BB0_46:
	setp.gt.s32 	%p27, %r199, 1;
	mov.u32 	%r199, %r23;
	mov.u32 	%r203, %r82;
	@%p27 bra 	$L__BB0_39;
$L__BB0_47:
	add.s32 	%r195, %r195, 1;
	setp.eq.s32 	%p28, %r195, %r7;
	@%p28 bra 	$L__BB0_11;
	bra.uni 	$L__BB0_28;
$L__BB0_48:
	ld.local.f32 	%f18, [%rd2+4];
	setp.geu.f32 	%p7, %f42, %f18;
	@%p7 bra 	$L__BB0_10;
	mov.b32 	%r98, %f42;
	st.local.v2.u32 	[%rd2], {%r35, %r98};
	mov.b32 	%r206, 0;
	mov.u32 	%r208, %r206;
$L__BB0_50:
	shl.b32 	%r99, %r206, 1;
	or.b32  	%r40, %r99, 1;
	add.s32 	%r41, %r99, 2;
	setp.ge.s32 	%p8, %r40, %r82;
	mul.wide.s32 	%rd29, %r99, 8;
	add.s64 	%rd30, %rd2, %rd29;
	add.s64 	%rd8, %rd30, 4;
	mul.wide.s32 	%rd31, %r206, 8;
	sub.s64 	%rd9, %rd8, %rd31;
	@%p8 bra 	$L__BB0_52;
	ld.local.f32 	%f19, [%rd8+8];
	ld.local.f32 	%f42, [%rd9];
	setp.gt.f32 	%p9, %f19, %f42;
	selp.b32 	%r208, %r40, %r206, %p9;
$L__BB0_52:
	setp.ge.s32 	%p10, %r41, %r82;
	@%p10 bra 	$L__BB0_54;
	ld.local.f32 	%f20, [%rd8+16];
	mul.wide.s32 	%rd32, %r208, 8;
	add.s64 	%rd33, %rd2, %rd32;
	ld.local.f32 	%f21, [%rd33+4];
	setp.gt.f32 	%p11, %f20, %f21;
	selp.b32 	%r208, %r41, %r208, %p11;
$L__BB0_54:
	setp.eq.s32 	%p12, %r208, %r206;
	@%p12 bra 	$L__BB0_10;
	mul.wide.s32 	%rd34, %r208, 8;
	add.s64 	%rd35, %rd2, %rd34;
	ld.local.v2.u32 	{%r100, %r101}, [%rd35];
	st.local.v2.u32 	[%rd9+-4], {%r100, %r101};
	mov.b32 	%r102, %f42;
	st.local.v2.u32 	[%rd35], {%r35, %r102};
	mov.u32 	%r206, %r208;
	bra.uni 	$L__BB0_50;
$L__BB0_56:
	setp.lt.s32 	%p36, %r51, 3;
	@%p36 bra 	$L__BB0_13;
$L__BB0_57:
	mov.u32 	%r51, %r211;
	add.s32 	%r211, %r51, -1;
	ld.local.v2.u32 	{%r121, %r122}, [%rd2];
	mul.wide.u32 	%rd54, %r211, 8;
	add.s64 	%rd55, %rd2, %rd54;
	ld.local.v2.u32 	{%r123, %r124}, [%rd55];
	st.local.v2.u32 	[%rd2], {%r123, %r124};
	st.local.v2.u32 	[%rd55], {%r121, %r122};
	mov.b32 	%r212, 0;
	mov.u32 	%r214, %r212;
$L__BB0_58:
	shl.b32 	%r125, %r212, 1;
	or.b32  	%r54, %r125, 1;
	add.s32 	%r55, %r125, 2;
	setp.ge.s32 	%p31, %r54, %r211;
	mul.wide.s32 	%rd56, %r125, 8;
	add.s64 	%rd57, %rd2, %rd56;
	add.s64 	%rd10, %rd57, 4;
	mul.wide.s32 	%rd58, %r212, 8;
	sub.s64 	%rd11, %rd10, %rd58;
	@%p31 bra 	$L__BB0_60;
	ld.local.f32 	%f35, [%rd10+8];
	ld.local.f32 	%f36, [%rd11];
	setp.gt.f32 	%p32, %f35, %f36;
	selp.b32 	%r214, %r54, %r212, %p32;
$L__BB0_60:
	setp.ge.s32 	%p33, %r55, %r211;
	@%p33 bra 	$L__BB0_62;
	ld.local.f32 	%f37, [%rd10+16];
	mul.wide.s32 	%rd59, %r214, 8;
	add.s64 	%rd60, %rd2, %rd59;
	ld.local.f32 	%f38, [%rd60+4];
	setp.gt.f32 	%p34, %f37, %f38;
	selp.b32 	%r214, %r55, %r214, %p34;
$L__BB0_62:
	setp.eq.s32 	%p35, %r214, %r212;
	@%p35 bra 	$L__BB0_56;
	ld.local.v2.u32 	{%r126, %r127}, [%rd11+-4];
	mul.wide.s32 	%rd61, %r214, 8;
	add.s64 	%rd62, %rd2, %rd61;
	ld.local.v2.u32 	{%r128, %r129}, [%rd62];
	st.local.v2.u32 	[%rd11+-4], {%r128, %r129};
	st.local.v2.u32 	[%rd62], {%r126, %r127};
	mov.u32 	%r212, %r214;
	bra.uni 	$L__BB0_58;

}


// ===== COMPILED SASS (sm_100) =====

	.target	sm_100

	.elftype	@"ET_EXEC"


//--------------------- .note.nv.tkinfo           --------------------------
	.section	.note.nv.tkinfo,"",@"SHT_NOTE"
	.sectionflags	@"SHF_NOTE_NV_TKINFO"
	.tkinfo
        /*0018*/ 	.word	0x00000002
        /*0030*/ 	.string	""
        /*0030*/ 	.string	"ptxas"
        /*0030*/ 	.string	"Cuda compilation tools, release 13.0, V13.0.88"
        /*0030*/ 	.string	"Build cuda_13.0.r13.0/compiler.36424714_0"
        /*0030*/ 	.string	"-arch sm_100 -m 64 "



//--------------------- .note.nv.cuinfo           --------------------------
	.section	.note.nv.cuinfo,"",@"SHT_NOTE"
	.sectionflags	@"SHF_NOTE_NV_CUINFO"
        /*0018*/ 	.short	0x0002
        /*001a*/ 	.short	0x0064
        /*001c*/ 	.short	0x0082
	.zero		2


//--------------------- .nv.info                  --------------------------
	.section	.nv.info,"",@"SHT_CUDA_INFO"
	.align	4


	//----- nvinfo : EIATTR_REGCOUNT
	.align		4
        /*0000*/ 	.byte	0x04, 0x2f
        /*0002*/ 	.short	(.L_1 - .L_0)
	.align		4
.L_0:
        /*0004*/ 	.word	index@(_Z10knn_kernelPK6float2iS1_iPSt4pairIifEi)
        /*0008*/ 	.word	0x0000001c


	//----- nvinfo : EIATTR_FRAME_SIZE
	.align		4
.L_1:
        /*000c*/ 	.byte	0x04, 0x11
        /*000e*/ 	.short	(.L_3 - .L_2)
	.align		4
.L_2:
        /*0010*/ 	.word	index@(_Z10knn_kernelPK6float2iS1_iPSt4pairIifEi)
        /*0014*/ 	.word	0x00002000


	//----- nvinfo : EIATTR_MIN_STACK_SIZE
	.align		4
.L_3:
        /*0018*/ 	.byte	0x04, 0x12
        /*001a*/ 	.short	(.L_5 - .L_4)
	.align		4
.L_4:
        /*001c*/ 	.word	index@(_Z10knn_kernelPK6float2iS1_iPSt4pairIifEi)
        /*0020*/ 	.word	0x00002000
.L_5:


//--------------------- .nv.compat                --------------------------
	.section	.nv.compat,"",@"SHT_CUDA_COMPAT_INFO"
	.align	4
        /*0000*/ 	.byte	0x02, 0x09, 0x00, 0x00, 0x02, 0x02, 0x01, 0x00, 0x02, 0x05, 0x05, 0x00, 0x03, 0x07, 0x01, 0x01
        /*0010*/ 	.byte	0x02, 0x03, 0x00, 0x00, 0x02, 0x06, 0x01, 0x00, 0x04, 0x0b, 0x08, 0x00, 0x09, 0x00, 0x00, 0x00
        /*0020*/ 	.byte	0x00, 0x00, 0x00, 0x00


//--------------------- .nv.info._Z10knn_kernelPK6float2iS1_iPSt4pairIifEi --------------------------
	.section	.nv.info._Z10knn_kernelPK6float2iS1_iPSt4pairIifEi,"",@"SHT_CUDA_INFO"
	.sectionflags	@""
	.align	4


	//----- nvinfo : EIATTR_CUDA_API_VERSION
	.align		4
        /*0000*/ 	.byte	0x04, 0x37
        /*0002*/ 	.short	(.L_7 - .L_6)
.L_6:
        /*0004*/ 	.word	0x00000082


	//----- nvinfo : EIATTR_KPARAM_INFO
	.align		4
.L_7:
        /*0008*/ 	.byte	0x04, 0x17
        /*000a*/ 	.short	(.L_9 - .L_8)
.L_8:
        /*000c*/ 	.word	0x00000000
        /*0010*/ 	.short	0x0005
        /*0012*/ 	.short	0x0028
        /*0014*/ 	.byte	0x00, 0xf0, 0x11, 0x00


	//----- nvinfo : EIATTR_KPARAM_INFO
	.align		4
.L_9:
        /*0018*/ 	.byte	0x04, 0x17
        /*001a*/ 	.short	(.L_11 - .L_10)
.L_10:
        /*001c*/ 	.word	0x00000000
        /*0020*/ 	.short	0x0004
        /*0022*/ 	.short	0x0020
        /*0024*/ 	.byte	0x00, 0xf5, 0x21, 0x00


	//----- nvinfo : EIATTR_KPARAM_INFO
	.align		4
.L_11:
        /*0028*/ 	.byte	0x04, 0x17
        /*002a*/ 	.short	(.L_13 - .L_12)
.L_12:
        /*002c*/ 	.word	0x00000000
        /*0030*/ 	.short	0x0003
        /*0032*/ 	.short	0x0018
        /*0034*/ 	.byte	0x00, 0xf0, 0x11, 0x00


	//----- nvinfo : EIATTR_KPARAM_INFO
	.align		4
.L_13:
        /*0038*/ 	.byte	0x04, 0x17
        /*003a*/ 	.short	(.L_15 - .L_14)
.L_14:
        /*003c*/ 	.word	0x00000000
        /*0040*/ 	.short	0x0002
        /*0042*/ 	.short	0x0010
        /*0044*/ 	.byte	0x00, 0xf5, 0x21, 0x00


	//----- nvinfo : EIATTR_KPARAM_INFO
	.align		4
.L_15:
        /*0048*/ 	.byte	0x04, 0x17
        /*004a*/ 	.short	(.L_17 - .L_16)
.L_16:
        /*004c*/ 	.word	0x00000000
        /*0050*/ 	.short	0x0001
        /*0052*/ 	.short	0x0008
        /*0054*/ 	.byte	0x00, 0xf0, 0x11, 0x00


	//----- nvinfo : EIATTR_KPARAM_INFO
	.align		4
.L_17:
        /*0058*/ 	.byte	0x04, 0x17
        /*005a*/ 	.short	(.L_19 - .L_18)
.L_18:
        /*005c*/ 	.word	0x00000000
        /*0060*/ 	.short	0x0000
        /*0062*/ 	.short	0x0000
        /*0064*/ 	.byte	0x00, 0xf5, 0x21, 0x00


	//----- nvinfo : EIATTR_SPARSE_MMA_MASK
	.align		4
.L_19:
        /*0068*/ 	.byte	0x03, 0x50
        /*006a*/ 	.short	0x0000


	//----- nvinfo : EIATTR_MAXREG_COUNT
	.align		4
        /*006c*/ 	.byte	0x03, 0x1b
        /*006e*/ 	.short	0x00ff


	//----- nvinfo : EIATTR_NUM_BARRIERS
	.align		4
        /*0070*/ 	.byte	0x02, 0x4c
        /*0072*/ 	.byte	0x01
	.zero		1


	//----- nvinfo : EIATTR_MERCURY_ISA_VERSION
	.align		4
        /*0074*/ 	.byte	0x03, 0x5f
        /*0076*/ 	.short	0x0101


	//----- nvinfo : EIATTR_VRC_CTA_INIT_COUNT
	.align		4
        /*0078*/ 	.byte	0x02, 0x4a
	.zero		1
	.zero		1


	//----- nvinfo : EIATTR_EXIT_INSTR_OFFSETS
	.align		4
        /*007c*/ 	.byte	0x04, 0x1c
        /*007e*/ 	.short	(.L_21 - .L_20)


	//   ....[0]....
.L_20:
        /*0080*/ 	.word	0x00000080


	//   ....[1]....
        /*0084*/ 	.word	0x00000fa0


	//   ....[2]....
        /*0088*/ 	.word	0x000013c0


	//   ....[3]....
        /*008c*/ 	.word	0x000015a0


	//   ....[4]....
        /*0090*/ 	.word	0x000016e0


	//   ....[5]....
        /*0094*/ 	.word	0x000017f0


	//----- nvinfo : EIATTR_CRS_STACK_SIZE
	.align		4
.L_21:
        /*0098*/ 	.byte	0x04, 0x1e
        /*009a*/ 	.short	(.L_23 - .L_22)
.L_22:
        /*009c*/ 	.word	0x00000000


	//----- nvinfo : EIATTR_CBANK_PARAM_SIZE
	.align		4
.L_23:
        /*00a0*/ 	.byte	0x03, 0x19
        /*00a2*/ 	.short	0x002c


	//----- nvinfo : EIATTR_PARAM_CBANK
	.align		4
        /*00a4*/ 	.byte	0x04, 0x0a
        /*00a6*/ 	.short	(.L_25 - .L_24)
	.align		4
.L_24:
        /*00a8*/ 	.word	index@(.nv.constant0._Z10knn_kernelPK6float2iS1_iPSt4pairIifEi)
        /*00ac*/ 	.short	0x0380
        /*00ae*/ 	.short	0x002c


	//----- nvinfo : EIATTR_SW_WAR
	.align		4
.L_25:
        /*00b0*/ 	.byte	0x04, 0x36
        /*00b2*/ 	.short	(.L_27 - .L_26)
.L_26:
        /*00b4*/ 	.word	0x00000008
.L_27:


//--------------------- .nv.callgraph             --------------------------
	.section	.nv.callgraph,"",@"SHT_CUDA_CALLGRAPH"
	.align	4
	.sectionentsize	8
	.align		4
        /*0000*/ 	.word	0x00000000
	.align		4
        /*0004*/ 	.word	0xffffffff
	.align		4
        /*0008*/ 	.word	0x00000000
	.align		4
        /*000c*/ 	.word	0xfffffffe
	.align		4
        /*0010*/ 	.word	0x00000000
	.align		4
        /*0014*/ 	.word	0xfffffffd
	.align		4
        /*0018*/ 	.word	0x00000000
	.align		4
        /*001c*/ 	.word	0xfffffffc


//--------------------- .text._Z10knn_kernelPK6float2iS1_iPSt4pairIifEi --------------------------
	.section	.text._Z10knn_kernelPK6float2iS1_iPSt4pairIifEi,"ax",@progbits
	.align	128
        .global         _Z10knn_kernelPK6float2iS1_iPSt4pairIifEi
        .type           _Z10knn_kernelPK6float2iS1_iPSt4pairIifEi,@function
        .size           _Z10knn_kernelPK6float2iS1_iPSt4pairIifEi,(.L_x_31 - _Z10knn_kernelPK6float2iS1_iPSt4pairIifEi)
        .other          _Z10knn_kernelPK6float2iS1_iPSt4pairIifEi,@"STO_CUDA_ENTRY STV_DEFAULT"
_Z10knn_kernelPK6float2iS1_iPSt4pairIifEi:
.text._Z10knn_kernelPK6float2iS1_iPSt4pairIifEi:
[----:B------:R-:W0:Y:S01]  /*0000*/  LDC R1, c[0x0][0x37c] ;  /* 0x0000df00ff017b82 */ /* 0x000e220000000800 */
[----:B------:R-:W1:Y:S07]  /*0010*/  S2R R8, SR_TID.X ;  /* 0x0000000000087919 */ /* 0x000e6e0000002100 */
[----:B------:R-:W1:Y:S01]  /*0020*/  S2UR UR4, SR_CTAID.X ;  /* 0x00000000000479c3 */ /* 0x000e620000002500 */
[----:B------:R-:W2:Y:S01]  /*0030*/  LDCU UR5, c[0x0][0x388] ;  /* 0x00007100ff0577ac */ /* 0x000ea20008000800 */
[----:B0-----:R-:W-:-:S06]  /*0040*/  VIADD R1, R1, 0xffffe000 ;  /* 0xffffe00001017836 */ /* 0x001fcc0000000000 */
[----:B------:R-:W1:Y:S02]  /*0050*/  LDC R5, c[0x0][0x360] ;  /* 0x0000d800ff057b82 */ /* 0x000e640000000800 */
[----:B-1----:R-:W-:-:S05]  /*0060*/  IMAD R5, R5, UR4, R8 ;  /* 0x0000000405057c24 */ /* 0x002fca000f8e0208 */
[----:B--2---:R-:W-:-:S13]  /*0070*/  ISETP.GE.AND P0, PT, R5, UR5, PT ;  /* 0x0000000505007c0c */ /* 0x004fda000bf06270 */
[----:B------:R-:W-:Y:S05]  /*0080*/  @P0 EXIT ;  /* 0x000000000000094d */ /* 0x000fea0003800000 */
[----:B------:R-:W0:Y:S01]  /*0090*/  LDCU UR4, c[0x0][0x398] ;  /* 0x00007300ff0477ac */ /* 0x000e220008000800 */
[----:B------:R-:W1:Y:S01]  /*00a0*/  LDCU.64 UR10, c[0x0][0x358] ;  /* 0x00006b00ff0a77ac */ /* 0x000e620008000a00 */
[----:B0-----:R-:W-:-:S09]  /*00b0*/  UISETP.GE.AND UP0, UPT, UR4, 0x1, UPT ;  /* 0x000000010400788c */ /* 0x001fd2000bf06270 */
[----:B-1----:R-:W-:Y:S05]  /*00c0*/  BRA.U !UP0, `(.L_x_0) ;  /* 0x0000000908fc7547 */ /* 0x002fea000b800000 */
[----:B------:R-:W0:Y:S01]  /*00d0*/  LDC.64 R6, c[0x0][0x380] ;  /* 0x0000e000ff067b82 */ /* 0x000e220000000a00 */
[----:B------:R-:W1:Y:S01]  /*00e0*/  LDCU UR5, c[0x0][0x3a8] ;  /* 0x00007500ff0577ac */ /* 0x000e620008000800 */
[----:B0-----:R-:W-:-:S06]  /*00f0*/  IMAD.WIDE R6, R5, 0x8, R6 ;  /* 0x0000000805067825 */ /* 0x001fcc00078e0206 */
[----:B------:R-:W5:Y:S01]  /*0100*/  LDG.E.64 R6, desc[UR10][R6.64] ;  /* 0x0000000a06067981 */ /* 0x000f62000c1e1b00 */
[----:B------:R-:W-:Y:S01]  /*0110*/  IMAD.MOV.U32 R10, RZ, RZ, RZ ;  /* 0x000000ffff0a7224 */ /* 0x000fe200078e00ff */
[----:B------:R-:W0:Y:S01]  /*0120*/  LDCU UR9, c[0x0][0x398] ;  /* 0x00007300ff0977ac */ /* 0x000e220008000800 */
[----:B-1----:R-:W-:Y:S01]  /*0130*/  USHF.R.U32.HI UR5, URZ, 0x1, UR5 ;  /* 0x00000001ff057899 */ /* 0x002fe20008011605 */
[----:B------:R-:W-:-:S11]  /*0140*/  UMOV UR4, URZ ;  /* 0x000000ff00047c82 */ /* 0x000fd60008000000 */
.L_x_19:
[----:B-1----:R-:W1:Y:S02]  /*0150*/  LDCU UR6, c[0x0][0x398] ;  /* 0x00007300ff0677ac */ /* 0x002e640008000800 */
[----:B-1----:R-:W-:-:S04]  /*0160*/  UIADD3 UR6, UPT, UPT, -UR4, UR6, URZ ;  /* 0x0000000604067290 */ /* 0x002fc8000fffe1ff */
[----:B------:R-:W-:-:S04]  /*0170*/  UISETP.LT.AND UP0, UPT, UR6, 0x100, UPT ;  /* 0x000001000600788c */ /* 0x000fc8000bf01270 */
[----:B------:R-:W-:-:S06]  /*0180*/  USEL UR7, UR6, 0x100, UP0 ;  /* 0x0000010006077887 */ /* 0x000fcc0008000000 */
[----:B------:R-:W-:-:S13]  /*0190*/  ISETP.GE.U32.AND P0, PT, R8, UR7, PT ;  /* 0x0000000708007c0c */ /* 0x000fda000bf06070 */
[----:B------:R-:W1:Y:S01]  /*01a0*/  @!P0 LDC.64 R2, c[0x0][0x390] ;  /* 0x0000e400ff028b82 */ /* 0x000e620000000a00 */
[----:B------:R-:W-:-:S04]  /*01b0*/  @!P0 VIADD R9, R8, UR4 ;  /* 0x0000000408098c36 */ /* 0x000fc80008000000 */
[----:B-1----:R-:W-:-:S06]  /*01c0*/  @!P0 IMAD.WIDE R2, R9, 0x8, R2 ;  /* 0x0000000809028825 */ /* 0x002fcc00078e0202 */
[----:B------:R-:W2:Y:S01]  /*01d0*/  @!P0 LDG.E.64 R2, desc[UR10][R2.64] ;  /* 0x0000000a02028981 */ /* 0x000ea2000c1e1b00 */
[----:B------:R-:W-:Y:S01]  /*01e0*/  @!P0 MOV R0, 0x400 ;  /* 0x0000040000008802 */ /* 0x000fe20000000f00 */
[----:B------:R-:W-:Y:S01]  /*01f0*/  UISETP.GE.AND UP0, UPT, UR6, 0x1, UPT ;  /* 0x000000010600788c */ /* 0x000fe2000bf06270 */
[----:B------:R-:W1:Y:S02]  /*0200*/  @!P0 S2R R9, SR_CgaCtaId ;  /* 0x0000000000098919 */ /* 0x000e640000008800 */
[----:B-1----:R-:W-:-:S05]  /*0210*/  @!P0 LEA R9, R9, R0, 0x18 ;  /* 0x0000000009098211 */ /* 0x002fca00078ec0ff */
[----:B------:R-:W-:-:S05]  /*0220*/  @!P0 IMAD R9, R8, 0x8, R9 ;  /* 0x0000000808098824 */ /* 0x000fca00078e0209 */
[----:B--2---:R1:W-:Y:S01]  /*0230*/  @!P0 STS.64 [R9], R2 ;  /* 0x0000000209008388 */ /* 0x0043e20000000a00 */
[----:B------:R-:W-:Y:S06]  /*0240*/  BAR.SYNC.DEFER_BLOCKING 0x0 ;  /* 0x0000000000007b1d */ /* 0x000fec0000010000 */
[----:B------:R-:W-:Y:S05]  /*0250*/  BRA.U !UP0, `(.L_x_1) ;  /* 0x0000000908807547 */ /* 0x000fea000b800000 */
[----:B------:R-:W2:Y:S01]  /*0260*/  LDCU UR7, c[0x0][0x3a8] ;  /* 0x00007500ff0777ac */ /* 0x000ea20008000800 */
[----:B0-----:R-:W-:-:S04]  /*0270*/  UISETP.LT.AND UP0, UPT, UR9, 0x100, UPT ;  /* 0x000001000900788c */ /* 0x001fc8000bf01270 */
[----:B------:R-:W-:-:S04]  /*0280*/  USEL UR6, UR9, 0x100, UP0 ;  /* 0x0000010009067887 */ /* 0x000fc80008000000 */
[----:B------:R-:W-:-:S04]  /*0290*/  UISETP.LT.AND UP0, UPT, UR6, 0x1, UPT ;  /* 0x000000010600788c */ /* 0x000fc8000bf01270 */
[----:B------:R-:W-:Y:S02]  /*02a0*/  USEL UR8, UR6, 0x1, !UP0 ;  /* 0x0000000106087887 */ /* 0x000fe4000c000000 */
[----:B--2---:R-:W-:-:S09]  /*02b0*/  UISETP.GT.AND UP0, UPT, UR7, 0x1, UPT ;  /* 0x000000010700788c */ /* 0x004fd2000bf04270 */
[----:B------:R-:W-:Y:S05]  /*02c0*/  BRA.U UP0, `(.L_x_2) ;  /* 0x0000000100e47547 */ /* 0x000fea000b800000 */
[----:B-1----:R-:W-:-:S07]  /*02d0*/  HFMA2 R9, -RZ, RZ, 0, 0 ;  /* 0x00000000ff097431 */ /* 0x002fce00000001ff */
.L_x_7:
[----:B0-----:R-:W0:Y:S01]  /*02e0*/  S2R R3, SR_CgaCtaId ;  /* 0x0000000000037919 */ /* 0x001e220000008800 */
[----:B------:R-:W-:Y:S01]  /*02f0*/  MOV R0, 0x400 ;  /* 0x0000040000007802 */ /* 0x000fe20000000f00 */
[----:B------:R-:W1:Y:S02]  /*0300*/  LDC R11, c[0x0][0x3a8] ;  /* 0x0000ea00ff0b7b82 */ /* 0x000e640000000800 */
[----:B-1----:R-:W-:Y:S02]  /*0310*/  ISETP.GE.AND P1, PT, R10, R11, PT ;  /* 0x0000000b0a00720c */ /* 0x002fe40003f26270 */
[----:B0-----:R-:W-:-:S05]  /*0320*/  LEA R0, R3, R0, 0x18 ;  /* 0x0000000003007211 */ /* 0x001fca00078ec0ff */
[----:B------:R-:W-:-:S06]  /*0330*/  IMAD R0, R9, 0x8, R0 ;  /* 0x0000000809007824 */ /* 0x000fcc00078e0200 */
[C---:B------:R-:W-:Y:S02]  /*0340*/  @!P1 IMAD R11, R10.reuse, 0x8, R1 ;  /* 0x000000080a0b9824 */ /* 0x040fe400078e0201 */
[----:B------:R-:W-:Y:S01]  /*0350*/  @!P1 VIADD R10, R10, 0x1 ;  /* 0x000000010a0a9836 */ /* 0x000fe20000000000 */
[----:B------:R-:W0:Y:S02]  /*0360*/  LDS.64 R2, [R0] ;  /* 0x0000000000027984 */ /* 0x000e240000000a00 */
[----:B0----5:R-:W-:Y:S01]  /*0370*/  FADD R4, R7, -R3 ;  /* 0x8000000307047221 */ /* 0x021fe20000000000 */
[----:B------:R-:W-:Y:S01]  /*0380*/  FADD R3, R6, -R2 ;  /* 0x8000000206037221 */ /* 0x000fe20000000000 */
[C---:B------:R-:W-:Y:S01]  /*0390*/  VIADD R2, R9.reuse, UR4 ;  /* 0x0000000409027c36 */ /* 0x040fe20008000000 */
[----:B------:R-:W-:Y:S01]  /*03a0*/  IADD3 R9, PT, PT, R9, 0x1, RZ ;  /* 0x0000000109097810 */ /* 0x000fe20007ffe0ff */
[----:B------:R-:W-:-:S03]  /*03b0*/  FMUL R4, R4, R4 ;  /* 0x0000000404047220 */ /* 0x000fc60000400000 */
[----:B------:R-:W-:Y:S01]  /*03c0*/  ISETP.NE.AND P0, PT, R9, UR8, PT ;  /* 0x0000000809007c0c */ /* 0x000fe2000bf05270 */
[----:B------:R-:W-:-:S05]  /*03d0*/  FFMA R3, R3, R3, R4 ;  /* 0x0000000303037223 */ /* 0x000fca0000000004 */
[----:B------:R0:W-:Y:S01]  /*03e0*/  @!P1 STL.64 [R11], R2 ;  /* 0x000000020b009387 */ /* 0x0001e20000100a00 */
[----:B------:R-:W-:Y:S06]  /*03f0*/  @!P1 BRA `(.L_x_3) ;  /* 0x0000000000909947 */ /* 0x000fec0003800000 */
[----:B------:R-:W2:Y:S01]  /*0400*/  LDL R0, [R1+0x4] ;  /* 0x0000040001007983 */ /* 0x000ea20000100800 */
[----:B------:R-:W1:Y:S01]  /*0410*/  LDCU UR6, c[0x0][0x3a8] ;  /* 0x00007500ff0677ac */ /* 0x000e620008000800 */
[----:B------:R-:W-:Y:S01]  /*0420*/  BSSY.RECONVERGENT B0, `(.L_x_3) ;  /* 0x0000021000007945 */ /* 0x000fe20003800200 */
[----:B--2---:R-:W-:-:S13]  /*0430*/  FSETP.GEU.AND P1, PT, R3, R0, PT ;  /* 0x000000000300720b */ /* 0x004fda0003f2e000 */
[----:B-1----:R-:W-:Y:S05]  /*0440*/  @P1 BRA `(.L_x_4) ;  /* 0x0000000000781947 */ /* 0x002fea0003800000 */
[----:B------:R1:W-:Y:S01]  /*0450*/  STL.64 [R1], R2 ;  /* 0x0000000201007387 */ /* 0x0003e20000100a00 */
[----:B------:R-:W-:Y:S01]  /*0460*/  BSSY.RECONVERGENT B1, `(.L_x_4) ;  /* 0x000001c000017945 */ /* 0x000fe20003800200 */
[----:B------:R-:W-:Y:S02]  /*0470*/  IMAD.MOV.U32 R0, RZ, RZ, RZ ;  /* 0x000000ffff007224 */ /* 0x000fe400078e00ff */
[----:B------:R-:W-:-:S07]  /*0480*/  IMAD.MOV.U32 R4, RZ, RZ, RZ ;  /* 0x000000ffff047224 */ /* 0x000fce00078e00ff */
.L_x_6:
[C---:B--2---:R-:W-:Y:S01]  /*0490*/  SHF.L.U32 R12, R0.reuse, 0x1, RZ ;  /* 0x00000001000c7819 */ /* 0x044fe200000006ff */
[----:B------:R-:W-:-:S04]  /*04a0*/  IMAD.SHL.U32 R14, R0, 0x8, RZ ;  /* 0x00000008000e7824 */ /* 0x000fc800078e00ff */
[C---:B------:R-:W-:Y:S02]  /*04b0*/  VIADD R13, R12.reuse, 0x1 ;  /* 0x000000010c0d7836 */ /* 0x040fe40000000000 */
[----:B0-----:R-:W-:-:S03]  /*04c0*/  IMAD R11, R12, 0x8, R1 ;  /* 0x000000080c0b7824 */ /* 0x001fc600078e0201 */
[----:B------:R-:W-:Y:S02]  /*04d0*/  ISETP.GE.AND P3, PT, R13, UR6, PT ;  /* 0x000000060d007c0c */ /* 0x000fe4000bf66270 */
[----:B------:R-:W-:-:S11]  /*04e0*/  IADD3 R16, PT, PT, -R14, 0x4, R11 ;  /* 0x000000040e107810 */ /* 0x000fd60007ffe10b */
[----:B------:R-:W2:Y:S04]  /*04f0*/  @!P3 LDL R14, [R11+0xc] ;  /* 0x00000c000b0eb983 */ /* 0x000ea80000100800 */
[----:B-1----:R-:W2:Y:S01]  /*0500*/  @!P3 LDL R3, [R16] ;  /* 0x000000001003b983 */ /* 0x002ea20000100800 */
[----:B------:R-:W-:-:S04]  /*0510*/  IADD3 R15, PT, PT, R12, 0x2, RZ ;  /* 0x000000020c0f7810 */ /* 0x000fc80007ffe0ff */
[----:B------:R-:W-:-:S13]  /*0520*/  ISETP.GE.AND P1, PT, R15, UR6, PT ;  /* 0x000000060f007c0c */ /* 0x000fda000bf26270 */
[----:B------:R-:W3:Y:S01]  /*0530*/  @!P1 LDL R12, [R11+0x14] ;  /* 0x000014000b0c9983 */ /* 0x000ee20000100800 */
[----:B--2---:R-:W-:-:S04]  /*0540*/  @!P3 FSETP.GT.AND P2, PT, R14, R3, PT ;  /* 0x000000030e00b20b */ /* 0x004fc80003f44000 */
[----:B------:R-:W-:-:S05]  /*0550*/  @!P3 SEL R4, R13, R0, P2 ;  /* 0x000000000d04b207 */ /* 0x000fca0001000000 */
[----:B------:R-:W-:-:S06]  /*0560*/  @!P1 IMAD R13, R4, 0x8, R1 ;  /* 0x00000008040d9824 */ /* 0x000fcc00078e0201 */
[----:B------:R-:W3:Y:S02]  /*0570*/  @!P1 LDL R13, [R13+0x4] ;  /* 0x000004000d0d9983 */ /* 0x000ee40000100800 */
[----:B---3--:R-:W-:-:S04]  /*0580*/  @!P1 FSETP.GT.AND P2, PT, R12, R13, PT ;  /* 0x0000000d0c00920b */ /* 0x008fc80003f44000 */
[----:B------:R-:W-:-:S04]  /*0590*/  @!P1 SEL R4, R15, R4, P2 ;  /* 0x000000040f049207 */ /* 0x000fc80001000000 */
[----:B------:R-:W-:-:S13]  /*05a0*/  ISETP.NE.AND P1, PT, R4, R0, PT ;  /* 0x000000000400720c */ /* 0x000fda0003f25270 */
[----:B------:R-:W-:Y:S05]  /*05b0*/  @!P1 BRA `(.L_x_5) ;  /* 0x0000000000189947 */ /* 0x000fea0003800000 */
[----:B------:R-:W-:-:S05]  /*05c0*/  IMAD R11, R4, 0x8, R1 ;  /* 0x00000008040b7824 */ /* 0x000fca00078e0201 */
[----:B------:R-:W2:Y:S01]  /*05d0*/  LDL.64 R12, [R11] ;  /* 0x000000000b0c7983 */ /* 0x000ea20000100a00 */
[----:B------:R-:W-:-:S03]  /*05e0*/  IMAD.MOV.U32 R0, RZ, RZ, R4 ;  /* 0x000000ffff007224 */ /* 0x000fc600078e0004 */
[----:B--2---:R2:W-:Y:S04]  /*05f0*/  STL.64 [R16+-0x4], R12 ;  /* 0xfffffc0c10007387 */ /* 0x0045e80000100a00 */
[----:B------:R2:W-:Y:S01]  /*0600*/  STL.64 [R11], R2 ;  /* 0x000000020b007387 */ /* 0x0005e20000100a00 */
[----:B------:R-:W-:Y:S05]  /*0610*/  BRA `(.L_x_6) ;  /* 0xfffffffc009c7947 */ /* 0x000fea000383ffff */
.L_x_5:
[----:B------:R-:W-:Y:S05]  /*0620*/  BSYNC.RECONVERGENT B1 ;  /* 0x0000000000017941 */ /* 0x000fea0003800200 */
.L_x_4:
[----:B------:R-:W-:Y:S05]  /*0630*/  BSYNC.RECONVERGENT B0 ;  /* 0x0000000000007941 */ /* 0x000fea0003800200 */
.L_x_3:
[----:B------:R-:W-:Y:S05]  /*0640*/  @P0 BRA `(.L_x_7) ;  /* 0xfffffffc00240947 */ /* 0x000fea000383ffff */
[----:B------:R-:W-:Y:S05]  /*0650*/  BRA `(.L_x_1) ;  /* 0x0000000400807947 */ /* 0x000fea0003800000 */
.L_x_2:
[----:B-1----:R-:W-:-:S07]  /*0660*/  MOV R9, RZ ;  /* 0x000000ff00097202 */ /* 0x002fce0000000f00 */
.L_x_18:
[----:B0-----:R-:W0:Y:S01]  /*0670*/  S2R R3, SR_CgaCtaId ;  /* 0x0000000000037919 */ /* 0x001e220000008800 */
[----:B------:R-:W-:Y:S01]  /*0680*/  MOV R0, 0x400 ;  /* 0x0000040000007802 */ /* 0x000fe20000000f00 */
[----:B------:R-:W1:Y:S01]  /*0690*/  LDCU UR6, c[0x0][0x3a8] ;  /* 0x00007500ff0677ac */ /* 0x000e620008000800 */
[----:B------:R-:W-:Y:S01]  /*06a0*/  VIADD R2, R9, UR4 ;  /* 0x0000000409027c36 */ /* 0x000fe20008000000 */
[----:B------:R-:W-:Y:S01]  /*06b0*/  BSSY.RECONVERGENT B0, `(.L_x_8) ;  /* 0x0000059000007945 */ /* 0x000fe20003800200 */
[----:B-1----:R-:W-:Y:S02]  /*06c0*/  ISETP.GE.AND P1, PT, R10, UR6, PT ;  /* 0x000000060a007c0c */ /* 0x002fe4000bf26270 */
[----:B0-----:R-:W-:-:S05]  /*06d0*/  LEA R0, R3, R0, 0x18 ;  /* 0x0000000003007211 */ /* 0x001fca00078ec0ff */
[C---:B------:R-:W-:Y:S02]  /*06e0*/  IMAD R0, R9.reuse, 0x8, R0 ;  /* 0x0000000809007824 */ /* 0x040fe400078e0200 */
[----:B------:R-:W-:-:S03]  /*06f0*/  VIADD R9, R9, 0x1 ;  /* 0x0000000109097836 */ /* 0x000fc60000000000 */
[----:B------:R-:W0:Y:S02]  /*0700*/  LDS.64 R12, [R0] ;  /* 0x00000000000c7984 */ /* 0x000e240000000a00 */
[----:B------:R-:W-:Y:S01]  /*0710*/  ISETP.NE.AND P0, PT, R9, UR8, PT ;  /* 0x0000000809007c0c */ /* 0x000fe2000bf05270 */
[----:B0----5:R-:W-:Y:S01]  /*0720*/  FADD R13, R7, -R13 ;  /* 0x8000000d070d7221 */ /* 0x021fe20000000000 */
[----:B------:R-:W-:-:S03]  /*0730*/  FADD R12, R6, -R12 ;  /* 0x8000000c060c7221 */ /* 0x000fc60000000000 */
[----:B------:R-:W-:-:S04]  /*0740*/  FMUL R3, R13, R13 ;  /* 0x0000000d0d037220 */ /* 0x000fc80000400000 */
[----:B------:R-:W-:Y:S01]  /*0750*/  FFMA R3, R12, R12, R3 ;  /* 0x0000000c0c037223 */ /* 0x000fe20000000003 */
[----:B------:R-:W-:Y:S06]  /*0760*/  @!P1 BRA `(.L_x_9) ;  /* 0x00000000008c9947 */ /* 0x000fec0003800000 */
[----:B------:R-:W2:Y:S01]  /*0770*/  LDL R0, [R1+0x4] ;  /* 0x0000040001007983 */ /* 0x000ea20000100800 */
[----:B------:R-:W0:Y:S01]  /*0780*/  LDCU UR6, c[0x0][0x3a8] ;  /* 0x00007500ff0677ac */ /* 0x000e220008000800 */
[----:B--2---:R-:W-:-:S13]  /*0790*/  FSETP.GEU.AND P1, PT, R3, R0, PT ;  /* 0x000000000300720b */ /* 0x004fda0003f2e000 */
[----:B0-----:R-:W-:Y:S05]  /*07a0*/  @P1 BRA `(.L_x_10) ;  /* 0x0000000400241947 */ /* 0x001fea0003800000 */
[----:B------:R0:W-:Y:S01]  /*07b0*/  STL.64 [R1], R2 ;  /* 0x0000000201007387 */ /* 0x0001e20000100a00 */
[----:B------:R-:W-:Y:S01]  /*07c0*/  HFMA2 R0, -RZ, RZ, 0, 0 ;  /* 0x00000000ff007431 */ /* 0x000fe200000001ff */
[----:B------:R-:W-:Y:S01]  /*07d0*/  BSSY.RECONVERGENT B1, `(.L_x_11) ;  /* 0x000001b000017945 */ /* 0x000fe20003800200 */
[----:B------:R-:W-:-:S07]  /*07e0*/  IMAD.MOV.U32 R4, RZ, RZ, RZ ;  /* 0x000000ffff047224 */ /* 0x000fce00078e00ff */
.L_x_13:
[C---:B-1----:R-:W-:Y:S01]  /*07f0*/  IMAD.SHL.U32 R12, R0.reuse, 0x2, RZ ;  /* 0x00000002000c7824 */ /* 0x042fe200078e00ff */
[----:B------:R-:W-:-:S03]  /*0800*/  SHF.L.U32 R14, R0, 0x3, RZ ;  /* 0x00000003000e7819 */ /* 0x000fc600000006ff */
[C---:B------:R-:W-:Y:S02]  /*0810*/  VIADD R13, R12.reuse, 0x1 ;  /* 0x000000010c0d7836 */ /* 0x040fe40000000000 */
[----:B------:R-:W-:-:S03]  /*0820*/  IMAD R11, R12, 0x8, R1 ;  /* 0x000000080c0b7824 */ /* 0x000fc600078e0201 */
[----:B------:R-:W-:Y:S02]  /*0830*/  ISETP.GE.AND P3, PT, R13, UR6, PT ;  /* 0x000000060d007c0c */ /* 0x000fe4000bf66270 */
[----:B------:R-:W-:-:S11]  /*0840*/  IADD3 R16, PT, PT, -R14, 0x4, R11 ;  /* 0x000000040e107810 */ /* 0x000fd60007ffe10b */
[----:B------:R-:W2:Y:S04]  /*0850*/  @!P3 LDL R14, [R11+0xc] ;  /* 0x00000c000b0eb983 */ /* 0x000ea80000100800 */
[----:B0-----:R-:W2:Y:S01]  /*0860*/  @!P3 LDL R3, [R16] ;  /* 0x000000001003b983 */ /* 0x001ea20000100800 */
[----:B------:R-:W-:-:S05]  /*0870*/  VIADD R15, R12, 0x2 ;  /* 0x000000020c0f7836 */ /* 0x000fca0000000000 */
        /* <DEDUP_REMOVED lines=10> */
[----:B------:R-:W-:-:S05]  /*0920*/  LEA R11, R4, R1, 0x3 ;  /* 0x00000001040b7211 */ /* 0x000fca00078e18ff */
[----:B------:R-:W2:Y:S01]  /*0930*/  LDL.64 R12, [R11] ;  /* 0x000000000b0c7983 */ /* 0x000ea20000100a00 */
[----:B------:R-:W-:-:S03]  /*0940*/  IMAD.MOV.U32 R0, RZ, RZ, R4 ;  /* 0x000000ffff007224 */ /* 0x000fc600078e0004 */
[----:B--2---:R1:W-:Y:S04]  /*0950*/  STL.64 [R16+-0x4], R12 ;  /* 0xfffffc0c10007387 */ /* 0x0043e80000100a00 */
[----:B------:R1:W-:Y:S01]  /*0960*/  STL.64 [R11], R2 ;  /* 0x000000020b007387 */ /* 0x0003e20000100a00 */
[----:B------:R-:W-:Y:S05]  /*0970*/  BRA `(.L_x_13) ;  /* 0xfffffffc009c7947 */ /* 0x000fea000383ffff */
.L_x_12:
[----:B------:R-:W-:Y:S05]  /*0980*/  BSYNC.RECONVERGENT B1 ;  /* 0x0000000000017941 */ /* 0x000fea0003800200 */
.L_x_11:
[----:B------:R-:W-:Y:S05]  /*0990*/  BRA `(.L_x_10) ;  /* 0x0000000000a87947 */ /* 0x000fea0003800000 */
.L_x_9:
[C---:B------:R-:W-:Y:S02]  /*09a0*/  IMAD R0, R10.reuse, 0x8, R1 ;  /* 0x000000080a007824 */ /* 0x040fe400078e0201 */
[----:B------:R-:W-:-:S03]  /*09b0*/  VIADD R10, R10, 0x1 ;  /* 0x000000010a0a7836 */ /* 0x000fc60000000000 */
[----:B------:R0:W-:Y:S02]  /*09c0*/  STL.64 [R0], R2 ;  /* 0x0000000200007387 */ /* 0x0001e40000100a00 */
[----:B------:R-:W-:-:S13]  /*09d0*/  ISETP.NE.AND P1, PT, R10, UR6, PT ;  /* 0x000000060a007c0c */ /* 0x000fda000bf25270 */
[----:B0-----:R-:W-:Y:S05]  /*09e0*/  @P1 BRA `(.L_x_10) ;  /* 0x0000000000941947 */ /* 0x001fea0003800000 */
[----:B------:R-:W-:-:S05]  /*09f0*/  UMOV UR6, UR5 ;  /* 0x0000000500067c82 */ /* 0x000fca0008000000 */
.L_x_17:
[----:B------:R-:W-:Y:S01]  /*0a00*/  UMOV UR7, UR6 ;  /* 0x0000000600077c82 */ /* 0x000fe20008000000 */
[----:B------:R-:W-:Y:S01]  /*0a10*/  UIADD3 UR6, UPT, UPT, UR6, -0x1, URZ ;  /* 0xffffffff06067890 */ /* 0x000fe2000fffe0ff */
[----:B------:R-:W-:Y:S01]  /*0a20*/  BSSY.RECONVERGENT B1, `(.L_x_14) ;  /* 0x000001f000017945 */ /* 0x000fe20003800200 */
[----:B------:R-:W0:Y:S04]  /*0a30*/  LDCU UR12, c[0x0][0x3a8] ;  /* 0x00007500ff0c77ac */ /* 0x000e280008000800 */
[----:B------:R-:W-:Y:S01]  /*0a40*/  MOV R0, UR6 ;  /* 0x0000000600007c02 */ /* 0x000fe20008000f00 */
[----:B------:R-:W-:Y:S01]  /*0a50*/  IMAD.U32 R2, RZ, RZ, UR6 ;  /* 0x00000006ff027e24 */ /* 0x000fe2000f8e00ff */
[----:B------:R-:W-:-:S11]  /*0a60*/  UISETP.GT.AND UP0, UPT, UR7, 0x1, UPT ;  /* 0x000000010700788c */ /* 0x000fd6000bf04270 */
.L_x_16:
[C---:B------:R-:W-:Y:S01]  /*0a70*/  IMAD.SHL.U32 R4, R0.reuse, 0x2, RZ ;  /* 0x0000000200047824 */ /* 0x040fe200078e00ff */
[----:B-1----:R-:W-:-:S03]  /*0a80*/  SHF.L.U32 R10, R0, 0x3, RZ ;  /* 0x00000003000a7819 */ /* 0x002fc600000006ff */
[C---:B------:R-:W-:Y:S02]  /*0a90*/  VIADD R13, R4.reuse, 0x1 ;  /* 0x00000001040d7836 */ /* 0x040fe40000000000 */
[----:B------:R-:W-:-:S03]  /*0aa0*/  IMAD R3, R4, 0x8, R1 ;  /* 0x0000000804037824 */ /* 0x000fc600078e0201 */
[----:B0-----:R-:W-:Y:S02]  /*0ab0*/  ISETP.GE.AND P3, PT, R13, UR12, PT ;  /* 0x0000000c0d007c0c */ /* 0x001fe4000bf66270 */
[----:B------:R-:W-:-:S11]  /*0ac0*/  IADD3 R12, PT, PT, -R10, 0x4, R3 ;  /* 0x000000040a0c7810 */ /* 0x000fd60007ffe103 */
[----:B------:R-:W2:Y:S04]  /*0ad0*/  @!P3 LDL R10, [R3+0xc] ;  /* 0x00000c00030ab983 */ /* 0x000ea80000100800 */
[----:B------:R-:W2:Y:S01]  /*0ae0*/  @!P3 LDL R11, [R12] ;  /* 0x000000000c0bb983 */ /* 0x000ea20000100800 */
[----:B------:R-:W-:-:S05]  /*0af0*/  VIADD R15, R4, 0x2 ;  /* 0x00000002040f7836 */ /* 0x000fca0000000000 */
[----:B------:R-:W-:-:S13]  /*0b00*/  ISETP.GE.AND P1, PT, R15, UR12, PT ;  /* 0x0000000c0f007c0c */ /* 0x000fda000bf26270 */
[----:B------:R-:W3:Y:S01]  /*0b10*/  @!P1 LDL R4, [R3+0x14] ;  /* 0x0000140003049983 */ /* 0x000ee20000100800 */
[----:B--2---:R-:W-:-:S04]  /*0b20*/  @!P3 FSETP.GT.AND P2, PT, R10, R11, PT ;  /* 0x0000000b0a00b20b */ /* 0x004fc80003f44000 */
[----:B------:R-:W-:-:S05]  /*0b30*/  @!P3 SEL R2, R13, R0, P2 ;  /* 0x000000000d02b207 */ /* 0x000fca0001000000 */
[----:B------:R-:W-:-:S05]  /*0b40*/  @!P1 IMAD R10, R2, 0x8, R1 ;  /* 0x00000008020a9824 */ /* 0x000fca00078e0201 */
[----:B------:R-:W3:Y:S02]  /*0b50*/  @!P1 LDL R11, [R10+0x4] ;  /* 0x000004000a0b9983 */ /* 0x000ee40000100800 */
[----:B---3--:R-:W-:-:S04]  /*0b60*/  @!P1 FSETP.GT.AND P2, PT, R4, R11, PT ;  /* 0x0000000b0400920b */ /* 0x008fc80003f44000 */
[----:B------:R-:W-:-:S04]  /*0b70*/  @!P1 SEL R2, R15, R2, P2 ;  /* 0x000000020f029207 */ /* 0x000fc80001000000 */
[----:B------:R-:W-:-:S13]  /*0b80*/  ISETP.NE.AND P1, PT, R2, R0, PT ;  /* 0x000000000200720c */ /* 0x000fda0003f25270 */
[----:B------:R-:W-:Y:S05]  /*0b90*/  @!P1 BRA `(.L_x_15) ;  /* 0x00000000001c9947 */ /* 0x000fea0003800000 */
[----:B------:R-:W-:Y:S01]  /*0ba0*/  LEA R3, R2, R1, 0x3 ;  /* 0x0000000102037211 */ /* 0x000fe200078e18ff */
[----:B------:R-:W2:Y:S04]  /*0bb0*/  LDL.64 R10, [R12+-0x4] ;  /* 0xfffffc000c0a7983 */ /* 0x000ea80000100a00 */
[----:B------:R-:W3:Y:S01]  /*0bc0*/  LDL.64 R14, [R3] ;  /* 0x00000000030e7983 */ /* 0x000ee20000100a00 */
[----:B------:R-:W-:-:S03]  /*0bd0*/  IMAD.MOV.U32 R0, RZ, RZ, R2 ;  /* 0x000000ffff007224 */ /* 0x000fc600078e0002 */
[----:B---3--:R1:W-:Y:S04]  /*0be0*/  STL.64 [R12+-0x4], R14 ;  /* 0xfffffc0e0c007387 */ /* 0x0083e80000100a00 */
[----:B--2---:R1:W-:Y:S01]  /*0bf0*/  STL.64 [R3], R10 ;  /* 0x0000000a03007387 */ /* 0x0043e20000100a00 */
[----:B------:R-:W-:Y:S05]  /*0c00*/  BRA `(.L_x_16) ;  /* 0xfffffffc00987947 */ /* 0x000fea000383ffff */
.L_x_15:
[----:B------:R-:W-:Y:S05]  /*0c10*/  BSYNC.RECONVERGENT B1 ;  /* 0x0000000000017941 */ /* 0x000fea0003800200 */
.L_x_14:
[----:B------:R-:W-:Y:S05]  /*0c20*/  BRA.U UP0, `(.L_x_17) ;  /* 0xfffffffd00747547 */ /* 0x000fea000b83ffff */
[----:B------:R-:W0:Y:S02]  /*0c30*/  LDC R10, c[0x0][0x3a8] ;  /* 0x0000ea00ff0a7b82 */ /* 0x000e240000000800 */
.L_x_10:
[----:B------:R-:W-:Y:S05]  /*0c40*/  BSYNC.RECONVERGENT B0 ;  /* 0x0000000000007941 */ /* 0x000fea0003800200 */
.L_x_8:
[----:B------:R-:W-:Y:S05]  /*0c50*/  @P0 BRA `(.L_x_18) ;  /* 0xfffffff800840947 */ /* 0x000fea000383ffff */
.L_x_1:
[----:B------:R-:W2:Y:S01]  /*0c60*/  LDCU UR6, c[0x0][0x398] ;  /* 0x00007300ff0677ac */ /* 0x000ea20008000800 */
[----:B------:R-:W-:Y:S02]  /*0c70*/  UIADD3 UR4, UPT, UPT, UR4, 0x100, URZ ;  /* 0x0000010004047890 */ /* 0x000fe4000fffe0ff */
[----:B0-----:R-:W-:Y:S02]  /*0c80*/  UIADD3 UR9, UPT, UPT, UR9, -0x100, URZ ;  /* 0xffffff0009097890 */ /* 0x001fe4000fffe0ff */
[----:B--2---:R-:W-:Y:S01]  /*0c90*/  UISETP.GE.AND UP0, UPT, UR4, UR6, UPT ;  /* 0x000000060400728c */ /* 0x004fe2000bf06270 */
[----:B------:R-:W-:Y:S08]  /*0ca0*/  BAR.SYNC.DEFER_BLOCKING 0x0 ;  /* 0x0000000000007b1d */ /* 0x000ff00000010000 */
[----:B------:R-:W-:Y:S05]  /*0cb0*/  BRA.U !UP0, `(.L_x_19) ;  /* 0xfffffff508247547 */ /* 0x000fea000b83ffff */
.L_x_0:
[----:B------:R-:W0:Y:S02]  /*0cc0*/  LDCU UR4, c[0x0][0x3a8] ;  /* 0x00007500ff0477ac */ /* 0x000e240008000800 */
[----:B0-----:R-:W-:-:S09]  /*0cd0*/  UISETP.GE.AND UP0, UPT, UR4, 0x2, UPT ;  /* 0x000000020400788c */ /* 0x001fd2000bf06270 */
[----:B------:R-:W-:Y:S05]  /*0ce0*/  BRA.U !UP0, `(.L_x_20) ;  /* 0x0000000108a47547 */ /* 0x000fea000b800000 */
[----:B------:R-:W0:Y:S02]  /*0cf0*/  LDCU UR4, c[0x0][0x3a8] ;  /* 0x00007500ff0477ac */ /* 0x000e240008000800 */
[----:B0----5:R-:W-:-:S07]  /*0d00*/  IMAD.U32 R6, RZ, RZ, UR4 ;  /* 0x00000004ff067e24 */ /* 0x021fce000f8e00ff */
.L_x_24:
[----:B------:R-:W-:Y:S01]  /*0d10*/  IMAD.MOV.U32 R10, RZ, RZ, R6 ;  /* 0x000000ffff0a7224 */ /* 0x000fe200078e0006 */
[----:B------:R-:W-:Y:S01]  /*0d20*/  IADD3 R6, PT, PT, R6, -0x1, RZ ;  /* 0xffffffff06067810 */ /* 0x000fe20007ffe0ff */
[----:B-1----:R-:W2:Y:S04]  /*0d30*/  LDL.64 R8, [R1] ;  /* 0x0000000001087983 */ /* 0x002ea80000100a00 */
[----:B------:R-:W-:-:S05]  /*0d40*/  IMAD R7, R6, 0x8, R1 ;  /* 0x0000000806077824 */ /* 0x000fca00078e0201 */
[----:B------:R-:W3:Y:S01]  /*0d50*/  LDL.64 R2, [R7] ;  /* 0x0000000007027983 */ /* 0x000ee20000100a00 */
[----:B------:R-:W-:Y:S01]  /*0d60*/  BSSY.RECONVERGENT B0, `(.L_x_21) ;  /* 0x000001f000007945 */ /* 0x000fe20003800200 */
[----:B------:R-:W-:Y:S02]  /*0d70*/  IMAD.MOV.U32 R0, RZ, RZ, RZ ;  /* 0x000000ffff007224 */ /* 0x000fe400078e00ff */
[----:B------:R-:W-:Y:S01]  /*0d80*/  IMAD.MOV.U32 R4, RZ, RZ, RZ ;  /* 0x000000ffff047224 */ /* 0x000fe200078e00ff */
[----:B---3--:R0:W-:Y:S04]  /*0d90*/  STL.64 [R1], R2 ;  /* 0x0000000201007387 */ /* 0x0081e80000100a00 */
[----:B--2---:R0:W-:Y:S02]  /*0da0*/  STL.64 [R7], R8 ;  /* 0x0000000807007387 */ /* 0x0041e40000100a00 */
.L_x_23:
[C---:B01----:R-:W-:Y:S01]  /*0db0*/  SHF.L.U32 R2, R0.reuse, 0x1, RZ ;  /* 0x0000000100027819 */ /* 0x043fe200000006ff */
[----:B------:R-:W-:-:S04]  /*0dc0*/  IMAD.SHL.U32 R8, R0, 0x8, RZ ;  /* 0x0000000800087824 */ /* 0x000fc800078e00ff */
[C---:B------:R-:W-:Y:S02]  /*0dd0*/  VIADD R9, R2.reuse, 0x1 ;  /* 0x0000000102097836 */ /* 0x040fe40000000000 */
[----:B------:R-:W-:-:S03]  /*0de0*/  IMAD R3, R2, 0x8, R1 ;  /* 0x0000000802037824 */ /* 0x000fc600078e0201 */
[----:B------:R-:W-:Y:S02]  /*0df0*/  ISETP.GE.AND P1, PT, R9, R6, PT ;  /* 0x000000060900720c */ /* 0x000fe40003f26270 */
[----:B------:R-:W-:-:S11]  /*0e00*/  IADD3 R12, PT, PT, -R8, 0x4, R3 ;  /* 0x00000004080c7810 */ /* 0x000fd60007ffe103 */
[----:B------:R-:W2:Y:S04]  /*0e10*/  @!P1 LDL R7, [R3+0xc] ;  /* 0x00000c0003079983 */ /* 0x000ea80000100800 */
[----:B------:R-:W2:Y:S01]  /*0e20*/  @!P1 LDL R8, [R12] ;  /* 0x000000000c089983 */ /* 0x000ea20000100800 */
[----:B------:R-:W-:-:S04]  /*0e30*/  IADD3 R11, PT, PT, R2, 0x2, RZ ;  /* 0x00000002020b7810 */ /* 0x000fc80007ffe0ff */
[----:B------:R-:W-:-:S13]  /*0e40*/  ISETP.GE.AND P2, PT, R11, R6, PT ;  /* 0x000000060b00720c */ /* 0x000fda0003f46270 */
        /* <DEDUP_REMOVED lines=9> */
[----:B------:R-:W-:Y:S01]  /*0ee0*/  IMAD R7, R4, 0x8, R1 ;  /* 0x0000000804077824 */ /* 0x000fe200078e0201 */
[----:B------:R-:W2:Y:S04]  /*0ef0*/  LDL.64 R2, [R12+-0x4] ;  /* 0xfffffc000c027983 */ /* 0x000ea80000100a00 */
[----:B------:R-:W3:Y:S01]  /*0f00*/  LDL.64 R8, [R7] ;  /* 0x0000000007087983 */ /* 0x000ee20000100a00 */
[----:B------:R-:W-:-:S03]  /*0f10*/  IMAD.MOV.U32 R0, RZ, RZ, R4 ;  /* 0x000000ffff007224 */ /* 0x000fc600078e0004 */
[----:B---3--:R1:W-:Y:S04]  /*0f20*/  STL.64 [R12+-0x4], R8 ;  /* 0xfffffc080c007387 */ /* 0x0083e80000100a00 */
[----:B--2---:R1:W-:Y:S01]  /*0f30*/  STL.64 [R7], R2 ;  /* 0x0000000207007387 */ /* 0x0043e20000100a00 */
[----:B------:R-:W-:Y:S05]  /*0f40*/  BRA `(.L_x_23) ;  /* 0xfffffffc00987947 */ /* 0x000fea000383ffff */
.L_x_22:
[----:B------:R-:W-:Y:S05]  /*0f50*/  BSYNC.RECONVERGENT B0 ;  /* 0x0000000000007941 */ /* 0x000fea0003800200 */
.L_x_21:
[----:B------:R-:W-:-:S13]  /*0f60*/  ISETP.GE.AND P0, PT, R10, 0x3, PT ;  /* 0x000000030a00780c */ /* 0x000fda0003f06270 */
[----:B------:R-:W-:Y:S05]  /*0f70*/  @P0 BRA `(.L_x_24) ;  /* 0xfffffffc00640947 */ /* 0x000fea000383ffff */
.L_x_20:
[----:B------:R-:W0:Y:S02]  /*0f80*/  LDC R0, c[0x0][0x3a8] ;  /* 0x0000ea00ff007b82 */ /* 0x000e240000000800 */
[----:B0-----:R-:W-:-:S13]  /*0f90*/  ISETP.GE.AND P0, PT, R0, 0x1, PT ;  /* 0x000000010000780c */ /* 0x001fda0003f06270 */
[----:B------:R-:W-:Y:S05]  /*0fa0*/  @!P0 EXIT ;  /* 0x000000000000894d */ /* 0x000fea0003800000 */
[C---:B------:R-:W-:Y:S01]  /*0fb0*/  ISETP.GE.U32.AND P0, PT, R0.reuse, 0x10, PT ;  /* 0x000000100000780c */ /* 0x040fe20003f06070 */
[----:B------:R-:W0:Y:S01]  /*0fc0*/  LDCU.64 UR6, c[0x0][0x3a0] ;  /* 0x00007400ff0677ac */ /* 0x000e220008000a00 */
[----:B------:R-:W-:Y:S01]  /*0fd0*/  LOP3.LUT R23, R0, 0xf, RZ, 0xc0, !PT ;  /* 0x0000000f00177812 */ /* 0x000fe200078ec0ff */
[----:B-1----:R-:W-:Y:S02]  /*0fe0*/  HFMA2 R2, -RZ, RZ, 0, 0 ;  /* 0x00000000ff027431 */ /* 0x002fe400000001ff */
[----:B------:R-:W-:Y:S01]  /*0ff0*/  IMAD R3, R5, R0, RZ ;  /* 0x0000000005037224 */ /* 0x000fe200078e02ff */
[----:B------:R-:W-:-:S07]  /*1000*/  ISETP.NE.AND P1, PT, R23, RZ, PT ;  /* 0x000000ff1700720c */ /* 0x000fce0003f25270 */
[----:B------:R-:W-:Y:S06]  /*1010*/  @!P0 BRA `(.L_x_25) ;  /* 0x0000000000e88947 */ /* 0x000fec0003800000 */
[----:B------:R-:W-:Y:S01]  /*1020*/  LOP3.LUT R2, R0, 0x7ffffff0, RZ, 0xc0, !PT ;  /* 0x7ffffff000027812 */ /* 0x000fe200078ec0ff */
[----:B------:R-:W-:Y:S01]  /*1030*/  UMOV UR4, 0x40 ;  /* 0x0000004000047882 */ /* 0x000fe20000000000 */
[----:B------:R-:W-:Y:S01]  /*1040*/  UMOV UR5, 0x0 ;  /* 0x0000000000057882 */ /* 0x000fe20000000000 */
[----:B------:R-:W-:Y:S01]  /*1050*/  VIADD R20, R1, 0x40 ;  /* 0x0000004001147836 */ /* 0x000fe20000000000 */
[----:B0-----:R-:W-:Y:S01]  /*1060*/  UIMAD.WIDE.U32 UR4, UR6, 0x1, UR4 ;  /* 0x00000001060478a5 */ /* 0x001fe2000f8e0004 */
[----:B------:R-:W-:Y:S02]  /*1070*/  IMAD.MOV.U32 R21, RZ, RZ, R3 ;  /* 0x000000ffff157224 */ /* 0x000fe400078e0003 */
[----:B------:R-:W-:Y:S01]  /*1080*/  IMAD.MOV R22, RZ, RZ, -R2 ;  /* 0x000000ffff167224 */ /* 0x000fe200078e0a02 */
[----:B------:R-:W-:-:S12]  /*1090*/  UIADD3 UR8, UPT, UPT, UR5, UR7, URZ ;  /* 0x0000000705087290 */ /* 0x000fd8000fffe0ff */
.L_x_26:
[----:B-1----:R-:W-:Y:S01]  /*10a0*/  IMAD.U32 R4, RZ, RZ, UR4 ;  /* 0x00000004ff047e24 */ /* 0x002fe2000f8e00ff */
[----:B------:R-:W2:Y:S01]  /*10b0*/  LDL.128 R8, [R20+-0x40] ;  /* 0xffffc00014087983 */ /* 0x000ea20000100c00 */
[----:B------:R-:W-:Y:S02]  /*10c0*/  IMAD.U32 R5, RZ, RZ, UR5 ;  /* 0x00000005ff057e24 */ /* 0x000fe4000f8e00ff */
[----:B------:R-:W-:Y:S01]  /*10d0*/  IMAD.MOV.U32 R24, RZ, RZ, R4 ;  /* 0x000000ffff187224 */ /* 0x000fe200078e0004 */
[----:B------:R-:W3:Y:S01]  /*10e0*/  LDL.128 R12, [R20+-0x30] ;  /* 0xffffd000140c7983 */ /* 0x000ee20000100c00 */
[----:B------:R-:W-:-:S03]  /*10f0*/  MOV R25, UR8 ;  /* 0x0000000800197c02 */ /* 0x000fc60008000f00 */
[----:B------:R-:W4:Y:S04]  /*1100*/  LDL.128 R16, [R20+-0x20] ;  /* 0xffffe00014107983 */ /* 0x000f280000100c00 */
[----:B-----5:R-:W4:Y:S01]  /*1110*/  LDL.128 R4, [R20+-0x10] ;  /* 0xfffff00014047983 */ /* 0x020f220000100c00 */
[----:B------:R-:W-:-:S05]  /*1120*/  IMAD.WIDE R24, R21, 0x8, R24 ;  /* 0x0000000815187825 */ /* 0x000fca00078e0218 */
[----:B--2---:R-:W-:Y:S04]  /*1130*/  STG.E desc[UR10][R24.64+-0x40], R8 ;  /* 0xffffc00818007986 */ /* 0x004fe8000c10190a */
[----:B------:R-:W-:Y:S04]  /*1140*/  STG.E desc[UR10][R24.64+-0x3c], R9 ;  /* 0xffffc40918007986 */ /* 0x000fe8000c10190a */
[----:B------:R-:W-:Y:S04]  /*1150*/  STG.E desc[UR10][R24.64+-0x38], R10 ;  /* 0xffffc80a18007986 */ /* 0x000fe8000c10190a */
[----:B------:R0:W-:Y:S04]  /*1160*/  STG.E desc[UR10][R24.64+-0x34], R11 ;  /* 0xffffcc0b18007986 */ /* 0x0001e8000c10190a */
[----:B---3--:R-:W-:Y:S04]  /*1170*/  STG.E desc[UR10][R24.64+-0x30], R12 ;  /* 0xffffd00c18007986 */ /* 0x008fe8000c10190a */
[----:B------:R-:W-:Y:S04]  /*1180*/  STG.E desc[UR10][R24.64+-0x2c], R13 ;  /* 0xffffd40d18007986 */ /* 0x000fe8000c10190a */
[----:B------:R-:W-:Y:S04]  /*1190*/  STG.E desc[UR10][R24.64+-0x28], R14 ;  /* 0xffffd80e18007986 */ /* 0x000fe8000c10190a */
[----:B------:R1:W-:Y:S04]  /*11a0*/  STG.E desc[UR10][R24.64+-0x24], R15 ;  /* 0xffffdc0f18007986 */ /* 0x0003e8000c10190a */
[----:B----4-:R-:W-:Y:S04]  /*11b0*/  STG.E desc[UR10][R24.64+-0x20], R16 ;  /* 0xffffe01018007986 */ /* 0x010fe8000c10190a */
[----:B------:R-:W-:Y:S04]  /*11c0*/  STG.E desc[UR10][R24.64+-0x1c], R17 ;  /* 0xffffe41118007986 */ /* 0x000fe8000c10190a */
[----:B------:R-:W-:Y:S04]  /*11d0*/  STG.E desc[UR10][R24.64+-0x18], R18 ;  /* 0xffffe81218007986 */ /* 0x000fe8000c10190a */
[----:B------:R2:W-:Y:S04]  /*11e0*/  STG.E desc[UR10][R24.64+-0x14], R19 ;  /* 0xffffec1318007986 */ /* 0x0005e8000c10190a */
[----:B------:R-:W-:Y:S04]  /*11f0*/  STG.E desc[UR10][R24.64+-0x10], R4 ;  /* 0xfffff00418007986 */ /* 0x000fe8000c10190a */
[----:B------:R-:W-:Y:S04]  /*1200*/  STG.E desc[UR10][R24.64+-0xc], R5 ;  /* 0xfffff40518007986 */ /* 0x000fe8000c10190a */
[----:B------:R-:W-:Y:S04]  /*1210*/  STG.E desc[UR10][R24.64+-0x8], R6 ;  /* 0xfffff80618007986 */ /* 0x000fe8000c10190a */
[----:B------:R3:W-:Y:S04]  /*1220*/  STG.E desc[UR10][R24.64+-0x4], R7 ;  /* 0xfffffc0718007986 */ /* 0x0007e8000c10190a */
[----:B0-----:R-:W4:Y:S04]  /*1230*/  LDL.128 R8, [R20] ;  /* 0x0000000014087983 */ /* 0x001f280000100c00 */
[----:B-1----:R-:W4:Y:S04]  /*1240*/  LDL.128 R12, [R20+0x10] ;  /* 0x00001000140c7983 */ /* 0x002f280000100c00 */
[----:B--2---:R-:W2:Y:S04]  /*1250*/  LDL.128 R16, [R20+0x20] ;  /* 0x0000200014107983 */ /* 0x004ea80000100c00 */
[----:B---3--:R0:W3:Y:S01]  /*1260*/  LDL.128 R4, [R20+0x30] ;  /* 0x0000300014047983 */ /* 0x0080e20000100c00 */
[----:B------:R-:W-:Y:S01]  /*1270*/  IADD3 R22, PT, PT, R22, 0x10, RZ ;  /* 0x0000001016167810 */ /* 0x000fe20007ffe0ff */
[----:B------:R-:W-:-:S03]  /*1280*/  VIADD R21, R21, 0x10 ;  /* 0x0000001015157836 */ /* 0x000fc60000000000 */
[----:B------:R-:W-:Y:S01]  /*1290*/  ISETP.NE.AND P0, PT, R22, RZ, PT ;  /* 0x000000ff1600720c */ /* 0x000fe20003f05270 */
[----:B0-----:R-:W-:Y:S01]  /*12a0*/  VIADD R20, R20, 0x80 ;  /* 0x0000008014147836 */ /* 0x001fe20000000000 */
[----:B----4-:R1:W-:Y:S04]  /*12b0*/  STG.E desc[UR10][R24.64], R8 ;  /* 0x0000000818007986 */ /* 0x0103e8000c10190a */
[----:B------:R1:W-:Y:S04]  /*12c0*/  STG.E desc[UR10][R24.64+0x4], R9 ;  /* 0x0000040918007986 */ /* 0x0003e8000c10190a */
[----:B------:R1:W-:Y:S04]  /*12d0*/  STG.E desc[UR10][R24.64+0x8], R10 ;  /* 0x0000080a18007986 */ /* 0x0003e8000c10190a */
[----:B------:R1:W-:Y:S04]  /*12e0*/  STG.E desc[UR10][R24.64+0xc], R11 ;  /* 0x00000c0b18007986 */ /* 0x0003e8000c10190a */
[----:B------:R1:W-:Y:S04]  /*12f0*/  STG.E desc[UR10][R24.64+0x10], R12 ;  /* 0x0000100c18007986 */ /* 0x0003e8000c10190a */
[----:B------:R1:W-:Y:S04]  /*1300*/  STG.E desc[UR10][R24.64+0x14], R13 ;  /* 0x0000140d18007986 */ /* 0x0003e8000c10190a */
[----:B------:R1:W-:Y:S04]  /*1310*/  STG.E desc[UR10][R24.64+0x18], R14 ;  /* 0x0000180e18007986 */ /* 0x0003e8000c10190a */
[----:B------:R1:W-:Y:S04]  /*1320*/  STG.E desc[UR10][R24.64+0x1c], R15 ;  /* 0x00001c0f18007986 */ /* 0x0003e8000c10190a */
[----:B--2---:R1:W-:Y:S04]  /*1330*/  STG.E desc[UR10][R24.64+0x20], R16 ;  /* 0x0000201018007986 */ /* 0x0043e8000c10190a */
[----:B------:R1:W-:Y:S04]  /*1340*/  STG.E desc[UR10][R24.64+0x24], R17 ;  /* 0x0000241118007986 */ /* 0x0003e8000c10190a */
[----:B------:R1:W-:Y:S04]  /*1350*/  STG.E desc[UR10][R24.64+0x28], R18 ;  /* 0x0000281218007986 */ /* 0x0003e8000c10190a */
[----:B------:R1:W-:Y:S04]  /*1360*/  STG.E desc[UR10][R24.64+0x2c], R19 ;  /* 0x00002c1318007986 */ /* 0x0003e8000c10190a */
[----:B---3--:R1:W-:Y:S04]  /*1370*/  STG.E desc[UR10][R24.64+0x30], R4 ;  /* 0x0000300418007986 */ /* 0x0083e8000c10190a */
[----:B------:R1:W-:Y:S04]  /*1380*/  STG.E desc[UR10][R24.64+0x34], R5 ;  /* 0x0000340518007986 */ /* 0x0003e8000c10190a */
[----:B------:R1:W-:Y:S04]  /*1390*/  STG.E desc[UR10][R24.64+0x38], R6 ;  /* 0x0000380618007986 */ /* 0x0003e8000c10190a */
[----:B------:R1:W-:Y:S01]  /*13a0*/  STG.E desc[UR10][R24.64+0x3c], R7 ;  /* 0x00003c0718007986 */ /* 0x0003e2000c10190a */
[----:B------:R-:W-:Y:S05]  /*13b0*/  @P0 BRA `(.L_x_26) ;  /* 0xfffffffc00380947 */ /* 0x000fea000383ffff */
.L_x_25:
[----:B0-----:R-:W-:Y:S05]  /*13c0*/  @!P1 EXIT ;  /* 0x000000000000994d */ /* 0x001fea0003800000 */
[----:B------:R-:W-:Y:S02]  /*13d0*/  ISETP.GE.U32.AND P0, PT, R23, 0x8, PT ;  /* 0x000000081700780c */ /* 0x000fe40003f06070 */
[----:B-1----:R-:W-:-:S04]  /*13e0*/  LOP3.LUT R24, R0, 0x7, RZ, 0xc0, !PT ;  /* 0x0000000700187812 */ /* 0x002fc800078ec0ff */
[----:B------:R-:W-:-:S07]  /*13f0*/  ISETP.NE.AND P1, PT, R24, RZ, PT ;  /* 0x000000ff1800720c */ /* 0x000fce0003f25270 */
[----:B------:R-:W-:Y:S06]  /*1400*/  @!P0 BRA `(.L_x_27) ;  /* 0x0000000000648947 */ /* 0x000fec0003800000 */
[C---:B------:R-:W-:Y:S01]  /*1410*/  IMAD R22, R2.reuse, 0x8, R1 ;  /* 0x0000000802167824 */ /* 0x040fe200078e0201 */
[----:B------:R-:W0:Y:S04]  /*1420*/  LDC.64 R20, c[0x0][0x3a0] ;  /* 0x0000e800ff147b82 */ /* 0x000e280000000a00 */
[----:B-----5:R-:W2:Y:S04]  /*1430*/  LDL.128 R4, [R22] ;  /* 0x0000000016047983 */ /* 0x020ea80000100c00 */
[----:B------:R-:W3:Y:S04]  /*1440*/  LDL.128 R8, [R22+0x10] ;  /* 0x0000100016087983 */ /* 0x000ee80000100c00 */
[----:B------:R-:W4:Y:S04]  /*1450*/  LDL.128 R12, [R22+0x20] ;  /* 0x00002000160c7983 */ /* 0x000f280000100c00 */
[----:B------:R-:W4:Y:S01]  /*1460*/  LDL.128 R16, [R22+0x30] ;  /* 0x0000300016107983 */ /* 0x000f220000100c00 */
[----:B------:R-:W-:Y:S01]  /*1470*/  IADD3 R23, PT, PT, R3, R2, RZ ;  /* 0x0000000203177210 */ /* 0x000fe20007ffe0ff */
[----:B------:R-:W-:-:S04]  /*1480*/  VIADD R2, R2, 0x8 ;  /* 0x0000000802027836 */ /* 0x000fc80000000000 */
[----:B0-----:R-:W-:-:S05]  /*1490*/  IMAD.WIDE R20, R23, 0x8, R20 ;  /* 0x0000000817147825 */ /* 0x001fca00078e0214 */
[----:B--2---:R0:W-:Y:S04]  /*14a0*/  STG.E desc[UR10][R20.64], R4 ;  /* 0x0000000414007986 */ /* 0x0041e8000c10190a */
[----:B------:R0:W-:Y:S04]  /*14b0*/  STG.E desc[UR10][R20.64+0x4], R5 ;  /* 0x0000040514007986 */ /* 0x0001e8000c10190a */
[----:B------:R0:W-:Y:S04]  /*14c0*/  STG.E desc[UR10][R20.64+0x8], R6 ;  /* 0x0000080614007986 */ /* 0x0001e8000c10190a */
[----:B------:R0:W-:Y:S04]  /*14d0*/  STG.E desc[UR10][R20.64+0xc], R7 ;  /* 0x00000c0714007986 */ /* 0x0001e8000c10190a */
[----:B---3--:R0:W-:Y:S04]  /*14e0*/  STG.E desc[UR10][R20.64+0x10], R8 ;  /* 0x0000100814007986 */ /* 0x0081e8000c10190a */
[----:B------:R0:W-:Y:S04]  /*14f0*/  STG.E desc[UR10][R20.64+0x14], R9 ;  /* 0x0000140914007986 */ /* 0x0001e8000c10190a */
[----:B------:R0:W-:Y:S04]  /*1500*/  STG.E desc[UR10][R20.64+0x18], R10 ;  /* 0x0000180a14007986 */ /* 0x0001e8000c10190a */
[----:B------:R0:W-:Y:S04]  /*1510*/  STG.E desc[UR10][R20.64+0x1c], R11 ;  /* 0x00001c0b14007986 */ /* 0x0001e8000c10190a */
[----:B----4-:R0:W-:Y:S04]  /*1520*/  STG.E desc[UR10][R20.64+0x20], R12 ;  /* 0x0000200c14007986 */ /* 0x0101e8000c10190a */
[----:B------:R0:W-:Y:S04]  /*1530*/  STG.E desc[UR10][R20.64+0x24], R13 ;  /* 0x0000240d14007986 */ /* 0x0001e8000c10190a */
[----:B------:R0:W-:Y:S04]  /*1540*/  STG.E desc[UR10][R20.64+0x28], R14 ;  /* 0x0000280e14007986 */ /* 0x0001e8000c10190a */
[----:B------:R0:W-:Y:S04]  /*1550*/  STG.E desc[UR10][R20.64+0x2c], R15 ;  /* 0x00002c0f14007986 */ /* 0x0001e8000c10190a */
[----:B------:R0:W-:Y:S04]  /*1560*/  STG.E desc[UR10][R20.64+0x30], R16 ;  /* 0x0000301014007986 */ /* 0x0001e8000c10190a */
[----:B------:R0:W-:Y:S04]  /*1570*/  STG.E desc[UR10][R20.64+0x34], R17 ;  /* 0x0000341114007986 */ /* 0x0001e8000c10190a */
[----:B------:R0:W-:Y:S04]  /*1580*/  STG.E desc[UR10][R20.64+0x38], R18 ;  /* 0x0000381214007986 */ /* 0x0001e8000c10190a */
[----:B------:R0:W-:Y:S02]  /*1590*/  STG.E desc[UR10][R20.64+0x3c], R19 ;  /* 0x00003c1314007986 */ /* 0x0001e4000c10190a */
.L_x_27:
[----:B------:R-:W-:Y:S05]  /*15a0*/  @!P1 EXIT ;  /* 0x000000000000994d */ /* 0x000fea0003800000 */
[----:B------:R-:W-:Y:S02]  /*15b0*/  ISETP.GE.U32.AND P0, PT, R24, 0x4, PT ;  /* 0x000000041800780c */ /* 0x000fe40003f06070 */
[----:B------:R-:W-:-:S04]  /*15c0*/  LOP3.LUT R0, R0, 0x3, RZ, 0xc0, !PT ;  /* 0x0000000300007812 */ /* 0x000fc800078ec0ff */
[----:B------:R-:W-:-:S07]  /*15d0*/  ISETP.NE.AND P1, PT, R0, RZ, PT ;  /* 0x000000ff0000720c */ /* 0x000fce0003f25270 */
[----:B------:R-:W-:Y:S06]  /*15e0*/  @!P0 BRA `(.L_x_28) ;  /* 0x00000000003c8947 */ /* 0x000fec0003800000 */
[C---:B0-----:R-:W-:Y:S01]  /*15f0*/  IMAD R14, R2.reuse, 0x8, R1 ;  /* 0x00000008020e7824 */ /* 0x041fe200078e0201 */
[----:B------:R-:W0:Y:S04]  /*1600*/  LDC.64 R12, c[0x0][0x3a0] ;  /* 0x0000e800ff0c7b82 */ /* 0x000e280000000a00 */
[----:B------:R-:W2:Y:S04]  /*1610*/  LDL.128 R8, [R14] ;  /* 0x000000000e087983 */ /* 0x000ea80000100c00 */
[----:B-----5:R-:W3:Y:S01]  /*1620*/  LDL.128 R4, [R14+0x10] ;  /* 0x000010000e047983 */ /* 0x020ee20000100c00 */
[----:B------:R-:W-:Y:S01]  /*1630*/  IMAD.IADD R15, R3, 0x1, R2 ;  /* 0x00000001030f7824 */ /* 0x000fe200078e0202 */
[----:B------:R-:W-:-:S03]  /*1640*/  IADD3 R2, PT, PT, R2, 0x4, RZ ;  /* 0x0000000402027810 */ /* 0x000fc60007ffe0ff */
        /* <DEDUP_REMOVED lines=8> */
[----:B------:R1:W-:Y:S02]  /*16d0*/  STG.E desc[UR10][R12.64+0x1c], R7 ;  /* 0x00001c070c007986 */ /* 0x0003e4000c10190a */
.L_x_28:
[----:B------:R-:W-:Y:S05]  /*16e0*/  @!P1 EXIT ;  /* 0x000000000000994d */ /* 0x000fea0003800000 */
[----:B------:R-:W-:Y:S01]  /*16f0*/  UIADD3 UR4, UP0, UPT, UR6, 0x4, URZ ;  /* 0x0000000406047890 */ /* 0x000fe2000ff1e0ff */
[----:B01----:R-:W-:Y:S02]  /*1700*/  IMAD.IADD R5, R3, 0x1, R2 ;  /* 0x0000000103057824 */ /* 0x003fe400078e0202 */
[----:B------:R-:W-:Y:S01]  /*1710*/  IMAD R4, R2, 0x8, R1 ;  /* 0x0000000802047824 */ /* 0x000fe200078e0201 */
[----:B------:R-:W-:Y:S01]  /*1720*/  UIADD3.X UR5, UPT, UPT, URZ, UR7, URZ, UP0, !UPT ;  /* 0x00000007ff057290 */ /* 0x000fe200087fe4ff */
[----:B------:R-:W-:-:S11]  /*1730*/  IMAD.MOV R0, RZ, RZ, -R0 ;  /* 0x000000ffff007224 */ /* 0x000fd600078e0a00 */
.L_x_29:
[----:B0----5:R0:W2:Y:S01]  /*1740*/  LDL.64 R6, [R4] ;  /* 0x0000000004067983 */ /* 0x0210a20000100a00 */
[----:B------:R-:W-:Y:S01]  /*1750*/  MOV R2, UR4 ;  /* 0x0000000400027c02 */ /* 0x000fe20008000f00 */
[----:B------:R-:W-:Y:S02]  /*1760*/  IMAD.U32 R3, RZ, RZ, UR5 ;  /* 0x00000005ff037e24 */ /* 0x000fe4000f8e00ff */
[----:B------:R-:W-:Y:S02]  /*1770*/  VIADD R0, R0, 0x1 ;  /* 0x0000000100007836 */ /* 0x000fe40000000000 */
[C---:B------:R-:W-:Y:S01]  /*1780*/  IMAD.WIDE R2, R5.reuse, 0x8, R2 ;  /* 0x0000000805027825 */ /* 0x040fe200078e0202 */
[----:B0-----:R-:W-:Y:S02]  /*1790*/  IADD3 R4, PT, PT, R4, 0x8, RZ ;  /* 0x0000000804047810 */ /* 0x001fe40007ffe0ff */
[----:B------:R-:W-:Y:S01]  /*17a0*/  ISETP.NE.AND P0, PT, R0, RZ, PT ;  /* 0x000000ff0000720c */ /* 0x000fe20003f05270 */
[----:B------:R-:W-:Y:S01]  /*17b0*/  VIADD R5, R5, 0x1 ;  /* 0x0000000105057836 */ /* 0x000fe20000000000 */
[----:B--2---:R0:W-:Y:S04]  /*17c0*/  STG.E desc[UR10][R2.64+-0x4], R6 ;  /* 0xfffffc0602007986 */ /* 0x0041e8000c10190a */
[----:B------:R0:W-:Y:S07]  /*17d0*/  STG.E desc[UR10][R2.64], R7 ;  /* 0x0000000702007986 */ /* 0x0001ee000c10190a */
[----:B------:R-:W-:Y:S05]  /*17e0*/  @P0 BRA `(.L_x_29) ;  /* 0xfffffffc00d40947 */ /* 0x000fea000383ffff */
[----:B------:R-:W-:Y:S05]  /*17f0*/  EXIT ;  /* 0x000000000000794d */ /* 0x000fea0003800000 */
.L_x_30:
[----:B------:R-:W-:-:S00]  /*1800*/  BRA `(.L_x_30) ;  /* 0xfffffffc00fc7947 */ /* 0x000fc0000383ffff */
[----:B------:R-:W-:-:S00]  /*1810*/  NOP ;  /* 0x0000000000007918 */ /* 0x000fc00000000000 */
        /* <DEDUP_REMOVED lines=14> */
.L_x_31:


//--------------------- .nv.shared._Z10knn_kernelPK6float2iS1_iPSt4pairIifEi --------------------------
	.section	.nv.shared._Z10knn_kernelPK6float2iS1_iPSt4pairIifEi,"aw",@nobits
	.sectionflags	@""
	.align	8
.nv.shared._Z10knn_kernelPK6float2iS1_iPSt4pairIifEi:
	.zero		3072


//--------------------- .nv.shared.reserved.0     --------------------------
	.section	.nv.shared.reserved.0,"aw",@nobits
	.weak		__nv_reservedSMEM_offset_0_alias
	.size		__nv_reservedSMEM_offset_0_alias, 0, 64
	.other		__nv_reservedSMEM_offset_0_alias,@"STO_CUDA_RESERVED_SHARED STV_DEFAULT"
__nv_reservedSMEM_offset_0_alias:
	.zero		0
	.zero		64


//--------------------- .nv.constant0._Z10knn_kernelPK6float2iS1_iPSt4pairIifEi --------------------------
	.section	.nv.constant0._Z10knn_kernelPK6float2iS1_iPSt4pairIifEi,"a",@progbits
	.sectionflags	@""
	.align	4
.nv.constant0._Z10knn_kernelPK6float2iS1_iPSt4pairIifEi:
	.zero		940


//--------------------- SYMBOLS --------------------------

	.type		.nv.reservedSmem.offset0,@object
	.size		.nv.reservedSmem.offset0,0x4
	.type		.nv.reservedSmem.cap,@object
	.size		.nv.reservedSmem.cap,0x4
